//
// Generated by NVIDIA NVVM Compiler
//
// Compiler Build ID: CL-36424714
// Cuda compilation tools, release 13.0, V13.0.88
// Based on NVVM 20.0.0
//

.version 9.0
.target sm_100
.address_size 64

	// .globl	_Z27warp_affine_bilinear_kernelILi3EEvPKhiiiPhiiiffffffh

.visible .entry _Z27warp_affine_bilinear_kernelILi3EEvPKhiiiPhiiiffffffh(
	.param .u64 .ptr .align 1 _Z27warp_affine_bilinear_kernelILi3EEvPKhiiiPhiiiffffffh_param_0,
	.param .u32 _Z27warp_affine_bilinear_kernelILi3EEvPKhiiiPhiiiffffffh_param_1,
	.param .u32 _Z27warp_affine_bilinear_kernelILi3EEvPKhiiiPhiiiffffffh_param_2,
	.param .u32 _Z27warp_affine_bilinear_kernelILi3EEvPKhiiiPhiiiffffffh_param_3,
	.param .u64 .ptr .align 1 _Z27warp_affine_bilinear_kernelILi3EEvPKhiiiPhiiiffffffh_param_4,
	.param .u32 _Z27warp_affine_bilinear_kernelILi3EEvPKhiiiPhiiiffffffh_param_5,
	.param .u32 _Z27warp_affine_bilinear_kernelILi3EEvPKhiiiPhiiiffffffh_param_6,
	.param .u32 _Z27warp_affine_bilinear_kernelILi3EEvPKhiiiPhiiiffffffh_param_7,
	.param .f32 _Z27warp_affine_bilinear_kernelILi3EEvPKhiiiPhiiiffffffh_param_8,
	.param .f32 _Z27warp_affine_bilinear_kernelILi3EEvPKhiiiPhiiiffffffh_param_9,
	.param .f32 _Z27warp_affine_bilinear_kernelILi3EEvPKhiiiPhiiiffffffh_param_10,
	.param .f32 _Z27warp_affine_bilinear_kernelILi3EEvPKhiiiPhiiiffffffh_param_11,
	.param .f32 _Z27warp_affine_bilinear_kernelILi3EEvPKhiiiPhiiiffffffh_param_12,
	.param .f32 _Z27warp_affine_bilinear_kernelILi3EEvPKhiiiPhiiiffffffh_param_13,
	.param .u8 _Z27warp_affine_bilinear_kernelILi3EEvPKhiiiPhiiiffffffh_param_14
)
{
	.reg .pred 	%p<35>;
	.reg .b16 	%rs<62>;
	.reg .b32 	%r<41>;
	.reg .b32 	%f<68>;
	.reg .b64 	%rd<25>;

	ld.param.u64 	%rd12, [_Z27warp_affine_bilinear_kernelILi3EEvPKhiiiPhiiiffffffh_param_0];
	ld.param.u32 	%r5, [_Z27warp_affine_bilinear_kernelILi3EEvPKhiiiPhiiiffffffh_param_1];
	ld.param.u32 	%r6, [_Z27warp_affine_bilinear_kernelILi3EEvPKhiiiPhiiiffffffh_param_2];
	ld.param.u32 	%r7, [_Z27warp_affine_bilinear_kernelILi3EEvPKhiiiPhiiiffffffh_param_3];
	ld.param.u64 	%rd13, [_Z27warp_affine_bilinear_kernelILi3EEvPKhiiiPhiiiffffffh_param_4];
	ld.param.u32 	%r9, [_Z27warp_affine_bilinear_kernelILi3EEvPKhiiiPhiiiffffffh_param_5];
	ld.param.u32 	%r10, [_Z27warp_affine_bilinear_kernelILi3EEvPKhiiiPhiiiffffffh_param_6];
	ld.param.u32 	%r8, [_Z27warp_affine_bilinear_kernelILi3EEvPKhiiiPhiiiffffffh_param_7];
	ld.param.f32 	%f5, [_Z27warp_affine_bilinear_kernelILi3EEvPKhiiiPhiiiffffffh_param_8];
	ld.param.f32 	%f6, [_Z27warp_affine_bilinear_kernelILi3EEvPKhiiiPhiiiffffffh_param_9];
	ld.param.f32 	%f7, [_Z27warp_affine_bilinear_kernelILi3EEvPKhiiiPhiiiffffffh_param_10];
	ld.param.f32 	%f8, [_Z27warp_affine_bilinear_kernelILi3EEvPKhiiiPhiiiffffffh_param_11];
	ld.param.f32 	%f9, [_Z27warp_affine_bilinear_kernelILi3EEvPKhiiiPhiiiffffffh_param_12];
	ld.param.f32 	%f10, [_Z27warp_affine_bilinear_kernelILi3EEvPKhiiiPhiiiffffffh_param_13];
	ld.param.u8 	%rs61, [_Z27warp_affine_bilinear_kernelILi3EEvPKhiiiPhiiiffffffh_param_14];
	cvta.to.global.u64 	%rd1, %rd13;
	cvta.to.global.u64 	%rd2, %rd12;
	mov.u32 	%r12, %ctaid.x;
	mov.u32 	%r13, %ntid.x;
	mov.u32 	%r14, %tid.x;
	mad.lo.s32 	%r1, %r12, %r13, %r14;
	mov.u32 	%r15, %ctaid.y;
	mov.u32 	%r16, %ntid.y;
	mov.u32 	%r17, %tid.y;
	mad.lo.s32 	%r18, %r15, %r16, %r17;
	setp.ge.s32 	%p5, %r1, %r9;
	setp.ge.s32 	%p6, %r18, %r10;
	or.pred  	%p7, %p5, %p6;
	@%p7 bra 	$L__BB0_28;
	cvt.rn.f32.s32 	%f11, %r1;
	cvt.rn.f32.u32 	%f12, %r18;
	mul.f32 	%f13, %f6, %f12;
	fma.rn.f32 	%f14, %f5, %f11, %f13;
	add.f32 	%f1, %f7, %f14;
	mul.f32 	%f15, %f9, %f12;
	fma.rn.f32 	%f16, %f8, %f11, %f15;
	add.f32 	%f2, %f10, %f16;
	abs.f32 	%f17, %f1;
	setp.ne.f32 	%p8, %f17, 0f7F800000;
	abs.f32 	%f18, %f2;
	setp.ne.f32 	%p9, %f18, 0f7F800000;
	and.pred  	%p10, %p8, %p9;
	setp.geu.f32 	%p11, %f1, 0fBF800000;
	and.pred  	%p12, %p10, %p11;
	setp.geu.f32 	%p13, %f2, 0fBF800000;
	and.pred  	%p14, %p13, %p12;
	cvt.rn.f32.s32 	%f20, %r5;
	setp.leu.f32 	%p15, %f1, %f20;
	and.pred  	%p16, %p15, %p14;
	cvt.rn.f32.s32 	%f21, %r6;
	setp.leu.f32 	%p17, %f2, %f21;
	and.pred  	%p18, %p17, %p16;
	@%p18 bra 	$L__BB0_3;
	mul.lo.s32 	%r39, %r8, %r18;
	cvt.s64.s32 	%rd21, %r39;
	mul.lo.s32 	%r40, %r1, 3;
	cvt.s64.s32 	%rd22, %r40;
	add.s64 	%rd23, %rd21, %rd22;
	add.s64 	%rd24, %rd1, %rd23;
	st.global.u8 	[%rd24], %rs61;
	st.global.u8 	[%rd24+1], %rs61;
	st.global.u8 	[%rd24+2], %rs61;
	bra.uni 	$L__BB0_28;
$L__BB0_3:
	cvt.rmi.f32.f32 	%f22, %f1;
	cvt.rzi.s32.f32 	%r19, %f22;
	cvt.rmi.f32.f32 	%f23, %f2;
	cvt.rzi.s32.f32 	%r21, %f23;
	cvt.rn.f32.s32 	%f24, %r19;
	sub.f32 	%f3, %f1, %f24;
	cvt.rn.f32.s32 	%f25, %r21;
	sub.f32 	%f4, %f2, %f25;
	add.s32 	%r23, %r19, 1;
	add.s32 	%r24, %r21, 1;
	mul.lo.s32 	%r3, %r8, %r18;
	or.b32  	%r25, %r19, %r21;
	setp.lt.s32 	%p19, %r19, 0;
	setp.lt.s32 	%p20, %r21, 0;
	setp.lt.s32 	%p21, %r25, 0;
	setp.ge.s32 	%p22, %r19, %r5;
	setp.ge.s32 	%p23, %r21, %r6;
	or.pred  	%p24, %p22, %p23;
	or.pred  	%p1, %p24, %p21;
	mul.lo.s32 	%r26, %r21, %r7;
	cvt.s64.s32 	%rd3, %r26;
	mul.lo.s32 	%r4, %r19, 3;
	setp.lt.s32 	%p25, %r19, -1;
	or.pred  	%p26, %p25, %p20;
	setp.ge.s32 	%p27, %r23, %r5;
	or.pred  	%p28, %p26, %p27;
	or.pred  	%p2, %p28, %p23;
	setp.lt.s32 	%p29, %r21, -1;
	or.pred  	%p30, %p19, %p29;
	or.pred  	%p31, %p22, %p30;
	setp.ge.s32 	%p32, %r24, %r6;
	or.pred  	%p3, %p31, %p32;
	add.s32 	%r27, %r26, %r7;
	cvt.s64.s32 	%rd4, %r27;
	or.pred  	%p33, %p25, %p29;
	or.pred  	%p34, %p33, %p27;
	or.pred  	%p4, %p34, %p32;
	cvt.u64.u32 	%rd5, %r4;
	add.s64 	%rd14, %rd5, %rd3;
	add.s64 	%rd6, %rd2, %rd14;
	mov.u16 	%rs50, %rs61;
	@%p1 bra 	$L__BB0_5;
	ld.global.nc.u8 	%rs26, [%rd6];
	cvt.u16.u8 	%rs50, %rs26;
$L__BB0_5:
	add.s32 	%r28, %r4, 3;
	cvt.s64.s32 	%rd7, %r28;
	add.s64 	%rd15, %rd7, %rd3;
	add.s64 	%rd8, %rd2, %rd15;
	mov.u16 	%rs51, %rs61;
	@%p2 bra 	$L__BB0_7;
	ld.global.nc.u8 	%rs27, [%rd8];
	cvt.u16.u8 	%rs51, %rs27;
$L__BB0_7:
	add.s64 	%rd16, %rd5, %rd4;
	add.s64 	%rd9, %rd2, %rd16;
	mov.u16 	%rs52, %rs61;
	@%p3 bra 	$L__BB0_9;
	ld.global.nc.u8 	%rs28, [%rd9];
	cvt.u16.u8 	%rs52, %rs28;
$L__BB0_9:
	add.s64 	%rd17, %rd7, %rd4;
	add.s64 	%rd10, %rd2, %rd17;
	mov.u16 	%rs53, %rs61;
	@%p4 bra 	$L__BB0_11;
	ld.global.nc.u8 	%rs29, [%rd10];
	cvt.u16.u8 	%rs53, %rs29;
$L__BB0_11:
	and.b16  	%rs30, %rs52, 255;
	cvt.rn.f32.u16 	%f26, %rs30;
	and.b16  	%rs31, %rs50, 255;
	cvt.rn.f32.u16 	%f27, %rs31;
	and.b16  	%rs32, %rs53, 255;
	cvt.rn.f32.u16 	%f28, %rs32;
	and.b16  	%rs33, %rs51, 255;
	cvt.rn.f32.u16 	%f29, %rs33;
	sub.f32 	%f30, %f29, %f27;
	fma.rn.f32 	%f31, %f3, %f30, %f27;
	sub.f32 	%f32, %f28, %f26;
	fma.rn.f32 	%f33, %f3, %f32, %f26;
	sub.f32 	%f34, %f33, %f31;
	fma.rn.f32 	%f35, %f4, %f34, %f31;
	mov.f32 	%f36, 0f3F000000;
	copysign.f32 	%f37, %f35, %f36;
	add.rz.f32 	%f38, %f35, %f37;
	cvt.rzi.f32.f32 	%f39, %f38;
	cvt.rzi.s32.f32 	%r29, %f39;
	min.s32 	%r30, %r29, 255;
	max.s32 	%r31, %r30, 0;
	mul.lo.s32 	%r32, %r1, 3;
	cvt.s64.s32 	%rd18, %r32;
	cvt.s64.s32 	%rd19, %r3;
	add.s64 	%rd20, %rd19, %rd18;
	add.s64 	%rd11, %rd1, %rd20;
	st.global.u8 	[%rd11], %r31;
	mov.u16 	%rs54, %rs61;
	@%p1 bra 	$L__BB0_13;
	ld.global.nc.u8 	%rs34, [%rd6+1];
	cvt.u16.u8 	%rs54, %rs34;
$L__BB0_13:
	mov.u16 	%rs55, %rs61;
	@%p2 bra 	$L__BB0_15;
	ld.global.nc.u8 	%rs35, [%rd8+1];
	cvt.u16.u8 	%rs55, %rs35;
$L__BB0_15:
	mov.u16 	%rs56, %rs61;
	@%p3 bra 	$L__BB0_17;
	ld.global.nc.u8 	%rs36, [%rd9+1];
	cvt.u16.u8 	%rs56, %rs36;
$L__BB0_17:
	mov.u16 	%rs57, %rs61;
	@%p4 bra 	$L__BB0_19;
	ld.global.nc.u8 	%rs37, [%rd10+1];
	cvt.u16.u8 	%rs57, %rs37;
$L__BB0_19:
	and.b16  	%rs38, %rs56, 255;
	cvt.rn.f32.u16 	%f40, %rs38;
	and.b16  	%rs39, %rs54, 255;
	cvt.rn.f32.u16 	%f41, %rs39;
	and.b16  	%rs40, %rs57, 255;
	cvt.rn.f32.u16 	%f42, %rs40;
	and.b16  	%rs41, %rs55, 255;
	cvt.rn.f32.u16 	%f43, %rs41;
	sub.f32 	%f44, %f43, %f41;
	fma.rn.f32 	%f45, %f3, %f44, %f41;
	sub.f32 	%f46, %f42, %f40;
	fma.rn.f32 	%f47, %f3, %f46, %f40;
	sub.f32 	%f48, %f47, %f45;
	fma.rn.f32 	%f49, %f4, %f48, %f45;
	mov.f32 	%f50, 0f3F000000;
	copysign.f32 	%f51, %f49, %f50;
	add.rz.f32 	%f52, %f49, %f51;
	cvt.rzi.f32.f32 	%f53, %f52;
	cvt.rzi.s32.f32 	%r33, %f53;
	min.s32 	%r34, %r33, 255;
	max.s32 	%r35, %r34, 0;
	st.global.u8 	[%rd11+1], %r35;
	mov.u16 	%rs58, %rs61;
	@%p1 bra 	$L__BB0_21;
	ld.global.nc.u8 	%rs42, [%rd6+2];
	cvt.u16.u8 	%rs58, %rs42;
$L__BB0_21:
	mov.u16 	%rs59, %rs61;
	@%p2 bra 	$L__BB0_23;
	ld.global.nc.u8 	%rs43, [%rd8+2];
	cvt.u16.u8 	%rs59, %rs43;
$L__BB0_23:
	mov.u16 	%rs60, %rs61;
	@%p3 bra 	$L__BB0_25;
	ld.global.nc.u8 	%rs44, [%rd9+2];
	cvt.u16.u8 	%rs60, %rs44;
$L__BB0_25:
	@%p4 bra 	$L__BB0_27;
	ld.global.nc.u8 	%rs45, [%rd10+2];
	cvt.u16.u8 	%rs61, %rs45;
$L__BB0_27:
	and.b16  	%rs46, %rs60, 255;
	cvt.rn.f32.u16 	%f54, %rs46;
	and.b16  	%rs47, %rs58, 255;
	cvt.rn.f32.u16 	%f55, %rs47;
	and.b16  	%rs48, %rs61, 255;
	cvt.rn.f32.u16 	%f56, %rs48;
	and.b16  	%rs49, %rs59, 255;
	cvt.rn.f32.u16 	%f57, %rs49;
	sub.f32 	%f58, %f57, %f55;
	fma.rn.f32 	%f59, %f3, %f58, %f55;
	sub.f32 	%f60, %f56, %f54;
	fma.rn.f32 	%f61, %f3, %f60, %f54;
	sub.f32 	%f62, %f61, %f59;
	fma.rn.f32 	%f63, %f4, %f62, %f59;
	mov.f32 	%f64, 0f3F000000;
	copysign.f32 	%f65, %f63, %f64;
	add.rz.f32 	%f66, %f63, %f65;
	cvt.rzi.f32.f32 	%f67, %f66;
	cvt.rzi.s32.f32 	%r36, %f67;
	min.s32 	%r37, %r36, 255;
	max.s32 	%r38, %r37, 0;
	st.global.u8 	[%rd11+2], %r38;
$L__BB0_28:
	ret;

}
	// .globl	_Z27warp_affine_bilinear_kernelILi4EEvPKhiiiPhiiiffffffh
.visible .entry _Z27warp_affine_bilinear_kernelILi4EEvPKhiiiPhiiiffffffh(
	.param .u64 .ptr .align 1 _Z27warp_affine_bilinear_kernelILi4EEvPKhiiiPhiiiffffffh_param_0,
	.param .u32 _Z27warp_affine_bilinear_kernelILi4EEvPKhiiiPhiiiffffffh_param_1,
	.param .u32 _Z27warp_affine_bilinear_kernelILi4EEvPKhiiiPhiiiffffffh_param_2,
	.param .u32 _Z27warp_affine_bilinear_kernelILi4EEvPKhiiiPhiiiffffffh_param_3,
	.param .u64 .ptr .align 1 _Z27warp_affine_bilinear_kernelILi4EEvPKhiiiPhiiiffffffh_param_4,
	.param .u32 _Z27warp_affine_bilinear_kernelILi4EEvPKhiiiPhiiiffffffh_param_5,
	.param .u32 _Z27warp_affine_bilinear_kernelILi4EEvPKhiiiPhiiiffffffh_param_6,
	.param .u32 _Z27warp_affine_bilinear_kernelILi4EEvPKhiiiPhiiiffffffh_param_7,
	.param .f32 _Z27warp_affine_bilinear_kernelILi4EEvPKhiiiPhiiiffffffh_param_8,
	.param .f32 _Z27warp_affine_bilinear_kernelILi4EEvPKhiiiPhiiiffffffh_param_9,
	.param .f32 _Z27warp_affine_bilinear_kernelILi4EEvPKhiiiPhiiiffffffh_param_10,
	.param .f32 _Z27warp_affine_bilinear_kernelILi4EEvPKhiiiPhiiiffffffh_param_11,
	.param .f32 _Z27warp_affine_bilinear_kernelILi4EEvPKhiiiPhiiiffffffh_param_12,
	.param .f32 _Z27warp_affine_bilinear_kernelILi4EEvPKhiiiPhiiiffffffh_param_13,
	.param .u8 _Z27warp_affine_bilinear_kernelILi4EEvPKhiiiPhiiiffffffh_param_14
)
{
	.reg .pred 	%p<35>;
	.reg .b16 	%rs<82>;
	.reg .b32 	%r<44>;
	.reg .b32 	%f<82>;
	.reg .b64 	%rd<25>;

	ld.param.u64 	%rd12, [_Z27warp_affine_bilinear_kernelILi4EEvPKhiiiPhiiiffffffh_param_0];
	ld.param.u32 	%r5, [_Z27warp_affine_bilinear_kernelILi4EEvPKhiiiPhiiiffffffh_param_1];
	ld.param.u32 	%r6, [_Z27warp_affine_bilinear_kernelILi4EEvPKhiiiPhiiiffffffh_param_2];
	ld.param.u32 	%r7, [_Z27warp_affine_bilinear_kernelILi4EEvPKhiiiPhiiiffffffh_param_3];
	ld.param.u64 	%rd13, [_Z27warp_affine_bilinear_kernelILi4EEvPKhiiiPhiiiffffffh_param_4];
	ld.param.u32 	%r9, [_Z27warp_affine_bilinear_kernelILi4EEvPKhiiiPhiiiffffffh_param_5];
	ld.param.u32 	%r10, [_Z27warp_affine_bilinear_kernelILi4EEvPKhiiiPhiiiffffffh_param_6];
	ld.param.u32 	%r8, [_Z27warp_affine_bilinear_kernelILi4EEvPKhiiiPhiiiffffffh_param_7];
	ld.param.f32 	%f5, [_Z27warp_affine_bilinear_kernelILi4EEvPKhiiiPhiiiffffffh_param_8];
	ld.param.f32 	%f6, [_Z27warp_affine_bilinear_kernelILi4EEvPKhiiiPhiiiffffffh_param_9];
	ld.param.f32 	%f7, [_Z27warp_affine_bilinear_kernelILi4EEvPKhiiiPhiiiffffffh_param_10];
	ld.param.f32 	%f8, [_Z27warp_affine_bilinear_kernelILi4EEvPKhiiiPhiiiffffffh_param_11];
	ld.param.f32 	%f9, [_Z27warp_affine_bilinear_kernelILi4EEvPKhiiiPhiiiffffffh_param_12];
	ld.param.f32 	%f10, [_Z27warp_affine_bilinear_kernelILi4EEvPKhiiiPhiiiffffffh_param_13];
	ld.param.u8 	%rs81, [_Z27warp_affine_bilinear_kernelILi4EEvPKhiiiPhiiiffffffh_param_14];
	cvta.to.global.u64 	%rd1, %rd13;
	cvta.to.global.u64 	%rd2, %rd12;
	mov.u32 	%r12, %ctaid.x;
	mov.u32 	%r13, %ntid.x;
	mov.u32 	%r14, %tid.x;
	mad.lo.s32 	%r1, %r12, %r13, %r14;
	mov.u32 	%r15, %ctaid.y;
	mov.u32 	%r16, %ntid.y;
	mov.u32 	%r17, %tid.y;
	mad.lo.s32 	%r18, %r15, %r16, %r17;
	setp.ge.s32 	%p5, %r1, %r9;
	setp.ge.s32 	%p6, %r18, %r10;
	or.pred  	%p7, %p5, %p6;
	@%p7 bra 	$L__BB1_36;
	cvt.rn.f32.s32 	%f11, %r1;
	cvt.rn.f32.u32 	%f12, %r18;
	mul.f32 	%f13, %f6, %f12;
	fma.rn.f32 	%f14, %f5, %f11, %f13;
	add.f32 	%f1, %f7, %f14;
	mul.f32 	%f15, %f9, %f12;
	fma.rn.f32 	%f16, %f8, %f11, %f15;
	add.f32 	%f2, %f10, %f16;
	abs.f32 	%f17, %f1;
	setp.ne.f32 	%p8, %f17, 0f7F800000;
	abs.f32 	%f18, %f2;
	setp.ne.f32 	%p9, %f18, 0f7F800000;
	and.pred  	%p10, %p8, %p9;
	setp.geu.f32 	%p11, %f1, 0fBF800000;
	and.pred  	%p12, %p10, %p11;
	setp.geu.f32 	%p13, %f2, 0fBF800000;
	and.pred  	%p14, %p13, %p12;
	cvt.rn.f32.s32 	%f20, %r5;
	setp.leu.f32 	%p15, %f1, %f20;
	and.pred  	%p16, %p15, %p14;
	cvt.rn.f32.s32 	%f21, %r6;
	setp.leu.f32 	%p17, %f2, %f21;
	and.pred  	%p18, %p17, %p16;
	@%p18 bra 	$L__BB1_3;
	mul.lo.s32 	%r42, %r8, %r18;
	cvt.s64.s32 	%rd21, %r42;
	shl.b32 	%r43, %r1, 2;
	cvt.s64.s32 	%rd22, %r43;
	add.s64 	%rd23, %rd21, %rd22;
	add.s64 	%rd24, %rd1, %rd23;
	st.global.u8 	[%rd24], %rs81;
	st.global.u8 	[%rd24+1], %rs81;
	st.global.u8 	[%rd24+2], %rs81;
	st.global.u8 	[%rd24+3], %rs81;
	bra.uni 	$L__BB1_36;
$L__BB1_3:
	cvt.rmi.f32.f32 	%f22, %f1;
	cvt.rzi.s32.f32 	%r19, %f22;
	cvt.rmi.f32.f32 	%f23, %f2;
	cvt.rzi.s32.f32 	%r21, %f23;
	cvt.rn.f32.s32 	%f24, %r19;
	sub.f32 	%f3, %f1, %f24;
	cvt.rn.f32.s32 	%f25, %r21;
	sub.f32 	%f4, %f2, %f25;
	add.s32 	%r3, %r19, 1;
	add.s32 	%r23, %r21, 1;
	mul.lo.s32 	%r4, %r8, %r18;
	or.b32  	%r24, %r19, %r21;
	setp.lt.s32 	%p19, %r19, 0;
	setp.lt.s32 	%p20, %r21, 0;
	setp.lt.s32 	%p21, %r24, 0;
	setp.ge.s32 	%p22, %r19, %r5;
	setp.ge.s32 	%p23, %r21, %r6;
	or.pred  	%p24, %p22, %p23;
	or.pred  	%p1, %p24, %p21;
	mul.lo.s32 	%r25, %r21, %r7;
	cvt.s64.s32 	%rd3, %r25;
	shl.b32 	%r26, %r19, 2;
	setp.lt.s32 	%p25, %r19, -1;
	or.pred  	%p26, %p25, %p20;
	setp.ge.s32 	%p27, %r3, %r5;
	or.pred  	%p28, %p26, %p27;
	or.pred  	%p2, %p28, %p23;
	setp.lt.s32 	%p29, %r21, -1;
	or.pred  	%p30, %p19, %p29;
	or.pred  	%p31, %p22, %p30;
	setp.ge.s32 	%p32, %r23, %r6;
	or.pred  	%p3, %p31, %p32;
	add.s32 	%r27, %r25, %r7;
	cvt.s64.s32 	%rd4, %r27;
	or.pred  	%p33, %p25, %p29;
	or.pred  	%p34, %p33, %p27;
	or.pred  	%p4, %p34, %p32;
	cvt.u64.u32 	%rd5, %r26;
	add.s64 	%rd14, %rd5, %rd3;
	add.s64 	%rd6, %rd2, %rd14;
	mov.u16 	%rs66, %rs81;
	@%p1 bra 	$L__BB1_5;
	ld.global.nc.u8 	%rs34, [%rd6];
	cvt.u16.u8 	%rs66, %rs34;
$L__BB1_5:
	shl.b32 	%r28, %r3, 2;
	cvt.s64.s32 	%rd7, %r28;
	add.s64 	%rd15, %rd7, %rd3;
	add.s64 	%rd8, %rd2, %rd15;
	mov.u16 	%rs67, %rs81;
	@%p2 bra 	$L__BB1_7;
	ld.global.nc.u8 	%rs35, [%rd8];
	cvt.u16.u8 	%rs67, %rs35;
$L__BB1_7:
	add.s64 	%rd16, %rd5, %rd4;
	add.s64 	%rd9, %rd2, %rd16;
	mov.u16 	%rs68, %rs81;
	@%p3 bra 	$L__BB1_9;
	ld.global.nc.u8 	%rs36, [%rd9];
	cvt.u16.u8 	%rs68, %rs36;
$L__BB1_9:
	add.s64 	%rd17, %rd7, %rd4;
	add.s64 	%rd10, %rd2, %rd17;
	mov.u16 	%rs69, %rs81;
	@%p4 bra 	$L__BB1_11;
	ld.global.nc.u8 	%rs37, [%rd10];
	cvt.u16.u8 	%rs69, %rs37;
$L__BB1_11:
	and.b16  	%rs38, %rs68, 255;
	cvt.rn.f32.u16 	%f26, %rs38;
	and.b16  	%rs39, %rs66, 255;
	cvt.rn.f32.u16 	%f27, %rs39;
	and.b16  	%rs40, %rs69, 255;
	cvt.rn.f32.u16 	%f28, %rs40;
	and.b16  	%rs41, %rs67, 255;
	cvt.rn.f32.u16 	%f29, %rs41;
	sub.f32 	%f30, %f29, %f27;
	fma.rn.f32 	%f31, %f3, %f30, %f27;
	sub.f32 	%f32, %f28, %f26;
	fma.rn.f32 	%f33, %f3, %f32, %f26;
	sub.f32 	%f34, %f33, %f31;
	fma.rn.f32 	%f35, %f4, %f34, %f31;
	mov.f32 	%f36, 0f3F000000;
	copysign.f32 	%f37, %f35, %f36;
	add.rz.f32 	%f38, %f35, %f37;
	cvt.rzi.f32.f32 	%f39, %f38;
	cvt.rzi.s32.f32 	%r29, %f39;
	min.s32 	%r30, %r29, 255;
	max.s32 	%r31, %r30, 0;
	shl.b32 	%r32, %r1, 2;
	cvt.s64.s32 	%rd18, %r32;
	cvt.s64.s32 	%rd19, %r4;
	add.s64 	%rd20, %rd19, %rd18;
	add.s64 	%rd11, %rd1, %rd20;
	st.global.u8 	[%rd11], %r31;
	mov.u16 	%rs70, %rs81;
	@%p1 bra 	$L__BB1_13;
	ld.global.nc.u8 	%rs42, [%rd6+1];
	cvt.u16.u8 	%rs70, %rs42;
$L__BB1_13:
	mov.u16 	%rs71, %rs81;
	@%p2 bra 	$L__BB1_15;
	ld.global.nc.u8 	%rs43, [%rd8+1];
	cvt.u16.u8 	%rs71, %rs43;
$L__BB1_15:
	mov.u16 	%rs72, %rs81;
	@%p3 bra 	$L__BB1_17;
	ld.global.nc.u8 	%rs44, [%rd9+1];
	cvt.u16.u8 	%rs72, %rs44;
$L__BB1_17:
	mov.u16 	%rs73, %rs81;
	@%p4 bra 	$L__BB1_19;
	ld.global.nc.u8 	%rs45, [%rd10+1];
	cvt.u16.u8 	%rs73, %rs45;
$L__BB1_19:
	and.b16  	%rs46, %rs72, 255;
	cvt.rn.f32.u16 	%f40, %rs46;
	and.b16  	%rs47, %rs70, 255;
	cvt.rn.f32.u16 	%f41, %rs47;
	and.b16  	%rs48, %rs73, 255;
	cvt.rn.f32.u16 	%f42, %rs48;
	and.b16  	%rs49, %rs71, 255;
	cvt.rn.f32.u16 	%f43, %rs49;
	sub.f32 	%f44, %f43, %f41;
	fma.rn.f32 	%f45, %f3, %f44, %f41;
	sub.f32 	%f46, %f42, %f40;
	fma.rn.f32 	%f47, %f3, %f46, %f40;
	sub.f32 	%f48, %f47, %f45;
	fma.rn.f32 	%f49, %f4, %f48, %f45;
	mov.f32 	%f50, 0f3F000000;
	copysign.f32 	%f51, %f49, %f50;
	add.rz.f32 	%f52, %f49, %f51;
	cvt.rzi.f32.f32 	%f53, %f52;
	cvt.rzi.s32.f32 	%r33, %f53;
	min.s32 	%r34, %r33, 255;
	max.s32 	%r35, %r34, 0;
	st.global.u8 	[%rd11+1], %r35;
	mov.u16 	%rs74, %rs81;
	@%p1 bra 	$L__BB1_21;
	ld.global.nc.u8 	%rs50, [%rd6+2];
	cvt.u16.u8 	%rs74, %rs50;
$L__BB1_21:
	mov.u16 	%rs75, %rs81;
	@%p2 bra 	$L__BB1_23;
	ld.global.nc.u8 	%rs51, [%rd8+2];
	cvt.u16.u8 	%rs75, %rs51;
$L__BB1_23:
	mov.u16 	%rs76, %rs81;
	@%p3 bra 	$L__BB1_25;
	ld.global.nc.u8 	%rs52, [%rd9+2];
	cvt.u16.u8 	%rs76, %rs52;
$L__BB1_25:
	mov.u16 	%rs77, %rs81;
	@%p4 bra 	$L__BB1_27;
	ld.global.nc.u8 	%rs53, [%rd10+2];
	cvt.u16.u8 	%rs77, %rs53;
$L__BB1_27:
	and.b16  	%rs54, %rs76, 255;
	cvt.rn.f32.u16 	%f54, %rs54;
	and.b16  	%rs55, %rs74, 255;
	cvt.rn.f32.u16 	%f55, %rs55;
	and.b16  	%rs56, %rs77, 255;
	cvt.rn.f32.u16 	%f56, %rs56;
	and.b16  	%rs57, %rs75, 255;
	cvt.rn.f32.u16 	%f57, %rs57;
	sub.f32 	%f58, %f57, %f55;
	fma.rn.f32 	%f59, %f3, %f58, %f55;
	sub.f32 	%f60, %f56, %f54;
	fma.rn.f32 	%f61, %f3, %f60, %f54;
	sub.f32 	%f62, %f61, %f59;
	fma.rn.f32 	%f63, %f4, %f62, %f59;
	mov.f32 	%f64, 0f3F000000;
	copysign.f32 	%f65, %f63, %f64;
	add.rz.f32 	%f66, %f63, %f65;
	cvt.rzi.f32.f32 	%f67, %f66;
	cvt.rzi.s32.f32 	%r36, %f67;
	min.s32 	%r37, %r36, 255;
	max.s32 	%r38, %r37, 0;
	st.global.u8 	[%rd11+2], %r38;
	mov.u16 	%rs78, %rs81;
	@%p1 bra 	$L__BB1_29;
	ld.global.nc.u8 	%rs58, [%rd6+3];
	cvt.u16.u8 	%rs78, %rs58;
$L__BB1_29:
	mov.u16 	%rs79, %rs81;
	@%p2 bra 	$L__BB1_31;
	ld.global.nc.u8 	%rs59, [%rd8+3];
	cvt.u16.u8 	%rs79, %rs59;
$L__BB1_31:
	mov.u16 	%rs80, %rs81;
	@%p3 bra 	$L__BB1_33;
	ld.global.nc.u8 	%rs60, [%rd9+3];
	cvt.u16.u8 	%rs80, %rs60;
$L__BB1_33:
	@%p4 bra 	$L__BB1_35;
	ld.global.nc.u8 	%rs61, [%rd10+3];
	cvt.u16.u8 	%rs81, %rs61;
$L__BB1_35:
	and.b16  	%rs62, %rs80, 255;
	cvt.rn.f32.u16 	%f68, %rs62;
	and.b16  	%rs63, %rs78, 255;
	cvt.rn.f32.u16 	%f69, %rs63;
	and.b16  	%rs64, %rs81, 255;
	cvt.rn.f32.u16 	%f70, %rs64;
	and.b16  	%rs65, %rs79, 255;
	cvt.rn.f32.u16 	%f71, %rs65;
	sub.f32 	%f72, %f71, %f69;
	fma.rn.f32 	%f73, %f3, %f72, %f69;
	sub.f32 	%f74, %f70, %f68;
	fma.rn.f32 	%f75, %f3, %f74, %f68;
	sub.f32 	%f76, %f75, %f73;
	fma.rn.f32 	%f77, %f4, %f76, %f73;
	mov.f32 	%f78, 0f3F000000;
	copysign.f32 	%f79, %f77, %f78;
	add.rz.f32 	%f80, %f77, %f79;
	cvt.rzi.f32.f32 	%f81, %f80;
	cvt.rzi.s32.f32 	%r39, %f81;
	min.s32 	%r40, %r39, 255;
	max.s32 	%r41, %r40, 0;
	st.global.u8 	[%rd11+3], %r41;
$L__BB1_36:
	ret;

}


// ===== COMPILED SASS (sm_100) =====

	.target	sm_100

	.elftype	@"ET_EXEC"


//--------------------- .note.nv.tkinfo           --------------------------
	.section	.note.nv.tkinfo,"",@"SHT_NOTE"
	.sectionflags	@"SHF_NOTE_NV_TKINFO"
	.tkinfo
        /*0018*/ 	.word	0x00000002
        /*0030*/ 	.string	""
        /*0030*/ 	.string	"ptxas"
        /*0030*/ 	.string	"Cuda compilation tools, release 13.0, V13.0.88"
        /*0030*/ 	.string	"Build cuda_13.0.r13.0/compiler.36424714_0"
        /*0030*/ 	.string	"-arch sm_100 -m 64 "



//--------------------- .note.nv.cuinfo           --------------------------
	.section	.note.nv.cuinfo,"",@"SHT_NOTE"
	.sectionflags	@"SHF_NOTE_NV_CUINFO"
        /*0018*/ 	.short	0x0002
        /*001a*/ 	.short	0x0064
        /*001c*/ 	.short	0x0082
	.zero		2


//--------------------- .nv.info                  --------------------------
	.section	.nv.info,"",@"SHT_CUDA_INFO"
	.align	4


	//----- nvinfo : EIATTR_REGCOUNT
	.align		4
        /*0000*/ 	.byte	0x04, 0x2f
        /*0002*/ 	.short	(.L_1 - .L_0)
	.align		4
.L_0:
        /*0004*/ 	.word	index@(_Z27warp_affine_bilinear_kernelILi3EEvPKhiiiPhiiiffffffh)
        /*0008*/ 	.word	0x0000001b


	//----- nvinfo : EIATTR_FRAME_SIZE
	.align		4
.L_1:
        /*000c*/ 	.byte	0x04, 0x11
        /*000e*/ 	.short	(.L_3 - .L_2)
	.align		4
.L_2:
        /*0010*/ 	.word	index@(_Z27warp_affine_bilinear_kernelILi3EEvPKhiiiPhiiiffffffh)
        /*0014*/ 	.word	0x00000000


	//----- nvinfo : EIATTR_REGCOUNT
	.align		4
.L_3:
        /*0018*/ 	.byte	0x04, 0x2f
        /*001a*/ 	.short	(.L_5 - .L_4)
	.align		4
.L_4:
        /*001c*/ 	.word	index@(_Z27warp_affine_bilinear_kernelILi4EEvPKhiiiPhiiiffffffh)
        /*0020*/ 	.word	0x0000001f


	//----- nvinfo : EIATTR_FRAME_SIZE
	.align		4
.L_5:
        /*0024*/ 	.byte	0x04, 0x11
        /*0026*/ 	.short	(.L_7 - .L_6)
	.align		4
.L_6:
        /*0028*/ 	.word	index@(_Z27warp_affine_bilinear_kernelILi4EEvPKhiiiPhiiiffffffh)
        /*002c*/ 	.word	0x00000000


	//----- nvinfo : EIATTR_MIN_STACK_SIZE
	.align		4
.L_7:
        /*0030*/ 	.byte	0x04, 0x12
        /*0032*/ 	.short	(.L_9 - .L_8)
	.align		4
.L_8:
        /*0034*/ 	.word	index@(_Z27warp_affine_bilinear_kernelILi4EEvPKhiiiPhiiiffffffh)
        /*0038*/ 	.word	0x00000000


	//----- nvinfo : EIATTR_MIN_STACK_SIZE
	.align		4
.L_9:
        /*003c*/ 	.byte	0x04, 0x12
        /*003e*/ 	.short	(.L_11 - .L_10)
	.align		4
.L_10:
        /*0040*/ 	.word	index@(_Z27warp_affine_bilinear_kernelILi3EEvPKhiiiPhiiiffffffh)
        /*0044*/ 	.word	0x00000000
.L_11:


//--------------------- .nv.compat                --------------------------
	.section	.nv.compat,"",@"SHT_CUDA_COMPAT_INFO"
	.align	4
        /*0000*/ 	.byte	0x02, 0x09, 0x00, 0x00, 0x02, 0x02, 0x01, 0x00, 0x02, 0x05, 0x05, 0x00, 0x03, 0x07, 0x01, 0x01
        /*0010*/ 	.byte	0x02, 0x03, 0x00, 0x00, 0x02, 0x06, 0x01, 0x00, 0x04, 0x0b, 0x08, 0x00, 0x01, 0x00, 0x00, 0x00
        /*0020*/ 	.byte	0x00, 0x00, 0x00, 0x00


//--------------------- .nv.info._Z27warp_affine_bilinear_kernelILi4EEvPKhiiiPhiiiffffffh --------------------------
	.section	.nv.info._Z27warp_affine_bilinear_kernelILi4EEvPKhiiiPhiiiffffffh,"",@"SHT_CUDA_INFO"
	.sectionflags	@""
	.align	4


	//----- nvinfo : EIATTR_CUDA_API_VERSION
	.align		4
        /*0000*/ 	.byte	0x04, 0x37
        /*0002*/ 	.short	(.L_13 - .L_12)
.L_12:
        /*0004*/ 	.word	0x00000082


	//----- nvinfo : EIATTR_KPARAM_INFO
	.align		4
.L_13:
        /*0008*/ 	.byte	0x04, 0x17
        /*000a*/ 	.short	(.L_15 - .L_14)
.L_14:
        /*000c*/ 	.word	0x00000000
        /*0010*/ 	.short	0x000e
        /*0012*/ 	.short	0x0044
        /*0014*/ 	.byte	0x00, 0xf0, 0x05, 0x00


	//----- nvinfo : EIATTR_KPARAM_INFO
	.align		4
.L_15:
        /*0018*/ 	.byte	0x04, 0x17
        /*001a*/ 	.short	(.L_17 - .L_16)
.L_16:
        /*001c*/ 	.word	0x00000000
        /*0020*/ 	.short	0x000d
        /*0022*/ 	.short	0x0040
        /*0024*/ 	.byte	0x00, 0xf0, 0x11, 0x00


	//----- nvinfo : EIATTR_KPARAM_INFO
	.align		4
.L_17:
        /*0028*/ 	.byte	0x04, 0x17
        /*002a*/ 	.short	(.L_19 - .L_18)
.L_18:
        /*002c*/ 	.word	0x00000000
        /*0030*/ 	.short	0x000c
        /*0032*/ 	.short	0x003c
        /*0034*/ 	.byte	0x00, 0xf0, 0x11, 0x00


	//----- nvinfo : EIATTR_KPARAM_INFO
	.align		4
.L_19:
        /*0038*/ 	.byte	0x04, 0x17
        /*003a*/ 	.short	(.L_21 - .L_20)
.L_20:
        /*003c*/ 	.word	0x00000000
        /*0040*/ 	.short	0x000b
        /*0042*/ 	.short	0x0038
        /*0044*/ 	.byte	0x00, 0xf0, 0x11, 0x00


	//----- nvinfo : EIATTR_KPARAM_INFO
	.align		4
.L_21:
        /*0048*/ 	.byte	0x04, 0x17
        /*004a*/ 	.short	(.L_23 - .L_22)
.L_22:
        /*004c*/ 	.word	0x00000000
        /*0050*/ 	.short	0x000a
        /*0052*/ 	.short	0x0034
        /*0054*/ 	.byte	0x00, 0xf0, 0x11, 0x00


	//----- nvinfo : EIATTR_KPARAM_INFO
	.align		4
.L_23:
        /*0058*/ 	.byte	0x04, 0x17
        /*005a*/ 	.short	(.L_25 - .L_24)
.L_24:
        /*005c*/ 	.word	0x00000000
        /*0060*/ 	.short	0x0009
        /*0062*/ 	.short	0x0030
        /*0064*/ 	.byte	0x00, 0xf0, 0x11, 0x00


	//----- nvinfo : EIATTR_KPARAM_INFO
	.align		4
.L_25:
        /*0068*/ 	.byte	0x04, 0x17
        /*006a*/ 	.short	(.L_27 - .L_26)
.L_26:
        /*006c*/ 	.word	0x00000000
        /*0070*/ 	.short	0x0008
        /*0072*/ 	.short	0x002c
        /*0074*/ 	.byte	0x00, 0xf0, 0x11, 0x00


	//----- nvinfo : EIATTR_KPARAM_INFO
	.align		4
.L_27:
        /*0078*/ 	.byte	0x04, 0x17
        /*007a*/ 	.short	(.L_29 - .L_28)
.L_28:
        /*007c*/ 	.word	0x00000000
        /*0080*/ 	.short	0x0007
        /*0082*/ 	.short	0x0028
        /*0084*/ 	.byte	0x00, 0xf0, 0x11, 0x00


	//----- nvinfo : EIATTR_KPARAM_INFO
	.align		4
.L_29:
        /*0088*/ 	.byte	0x04, 0x17
        /*008a*/ 	.short	(.L_31 - .L_30)
.L_30:
        /*008c*/ 	.word	0x00000000
        /*0090*/ 	.short	0x0006
        /*0092*/ 	.short	0x0024
        /*0094*/ 	.byte	0x00, 0xf0, 0x11, 0x00


	//----- nvinfo : EIATTR_KPARAM_INFO
	.align		4
.L_31:
        /*0098*/ 	.byte	0x04, 0x17
        /*009a*/ 	.short	(.L_33 - .L_32)
.L_32:
        /*009c*/ 	.word	0x00000000
        /*00a0*/ 	.short	0x0005
        /*00a2*/ 	.short	0x0020
        /*00a4*/ 	.byte	0x00, 0xf0, 0x11, 0x00


	//----- nvinfo : EIATTR_KPARAM_INFO
	.align		4
.L_33:
        /*00a8*/ 	.byte	0x04, 0x17
        /*00aa*/ 	.short	(.L_35 - .L_34)
.L_34:
        /*00ac*/ 	.word	0x00000000
        /*00b0*/ 	.short	0x0004
        /*00b2*/ 	.short	0x0018
        /*00b4*/ 	.byte	0x00, 0xf5, 0x21, 0x00


	//----- nvinfo : EIATTR_KPARAM_INFO
	.align		4
.L_35:
        /*00b8*/ 	.byte	0x04, 0x17
        /*00ba*/ 	.short	(.L_37 - .L_36)
.L_36:
        /*00bc*/ 	.word	0x00000000
        /*00c0*/ 	.short	0x0003
        /*00c2*/ 	.short	0x0010
        /*00c4*/ 	.byte	0x00, 0xf0, 0x11, 0x00


	//----- nvinfo : EIATTR_KPARAM_INFO
	.align		4
.L_37:
        /*00c8*/ 	.byte	0x04, 0x17
        /*00ca*/ 	.short	(.L_39 - .L_38)
.L_38:
        /*00cc*/ 	.word	0x00000000
        /*00d0*/ 	.short	0x0002
        /*00d2*/ 	.short	0x000c
        /*00d4*/ 	.byte	0x00, 0xf0, 0x11, 0x00


	//----- nvinfo : EIATTR_KPARAM_INFO
	.align		4
.L_39:
        /*00d8*/ 	.byte	0x04, 0x17
        /*00da*/ 	.short	(.L_41 - .L_40)
.L_40:
        /*00dc*/ 	.word	0x00000000
        /*00e0*/ 	.short	0x0001
        /*00e2*/ 	.short	0x0008
        /*00e4*/ 	.byte	0x00, 0xf0, 0x11, 0x00


	//----- nvinfo : EIATTR_KPARAM_INFO
	.align		4
.L_41:
        /*00e8*/ 	.byte	0x04, 0x17
        /*00ea*/ 	.short	(.L_43 - .L_42)
.L_42:
        /*00ec*/ 	.word	0x00000000
        /*00f0*/ 	.short	0x0000
        /*00f2*/ 	.short	0x0000
        /*00f4*/ 	.byte	0x00, 0xf5, 0x21, 0x00


	//----- nvinfo : EIATTR_SPARSE_MMA_MASK
	.align		4
.L_43:
        /*00f8*/ 	.byte	0x03, 0x50
        /*00fa*/ 	.short	0x0000


	//----- nvinfo : EIATTR_MAXREG_COUNT
	.align		4
        /*00fc*/ 	.byte	0x03, 0x1b
        /*00fe*/ 	.short	0x00ff


	//----- nvinfo : EIATTR_MERCURY_ISA_VERSION
	.align		4
        /*0100*/ 	.byte	0x03, 0x5f
        /*0102*/ 	.short	0x0101


	//----- nvinfo : EIATTR_VRC_CTA_INIT_COUNT
	.align		4
        /*0104*/ 	.byte	0x02, 0x4a
	.zero		1
	.zero		1


	//----- nvinfo : EIATTR_EXIT_INSTR_OFFSETS
	.align		4
        /*0108*/ 	.byte	0x04, 0x1c
        /*010a*/ 	.short	(.L_45 - .L_44)


	//   ....[0]....
.L_44:
        /*010c*/ 	.word	0x000000c0


	//   ....[1]....
        /*0110*/ 	.word	0x00000310


	//   ....[2]....
        /*0114*/ 	.word	0x00000ce0


	//----- nvinfo : EIATTR_CRS_STACK_SIZE
	.align		4
.L_45:
        /*0118*/ 	.byte	0x04, 0x1e
        /*011a*/ 	.short	(.L_47 - .L_46)
.L_46:
        /*011c*/ 	.word	0x00000000


	//----- nvinfo : EIATTR_CBANK_PARAM_SIZE
	.align		4
.L_47:
        /*0120*/ 	.byte	0x03, 0x19
        /*0122*/ 	.short	0x0045


	//----- nvinfo : EIATTR_PARAM_CBANK
	.align		4
        /*0124*/ 	.byte	0x04, 0x0a
        /*0126*/ 	.short	(.L_49 - .L_48)
	.align		4
.L_48:
        /*0128*/ 	.word	index@(.nv.constant0._Z27warp_affine_bilinear_kernelILi4EEvPKhiiiPhiiiffffffh)
        /*012c*/ 	.short	0x0380
        /*012e*/ 	.short	0x0045


	//----- nvinfo : EIATTR_SW_WAR
	.align		4
.L_49:
        /*0130*/ 	.byte	0x04, 0x36
        /*0132*/ 	.short	(.L_51 - .L_50)
.L_50:
        /*0134*/ 	.word	0x00000008
.L_51:


//--------------------- .nv.info._Z27warp_affine_bilinear_kernelILi3EEvPKhiiiPhiiiffffffh --------------------------
	.section	.nv.info._Z27warp_affine_bilinear_kernelILi3EEvPKhiiiPhiiiffffffh,"",@"SHT_CUDA_INFO"
	.sectionflags	@""
	.align	4


	//----- nvinfo : EIATTR_CUDA_API_VERSION
	.align		4
        /*0000*/ 	.byte	0x04, 0x37
        /*0002*/ 	.short	(.L_53 - .L_52)
.L_52:
        /*0004*/ 	.word	0x00000082


	//----- nvinfo : EIATTR_KPARAM_INFO
	.align		4
.L_53:
        /*0008*/ 	.byte	0x04, 0x17
        /*000a*/ 	.short	(.L_55 - .L_54)
.L_54:
        /*000c*/ 	.word	0x00000000
        /*0010*/ 	.short	0x000e
        /*0012*/ 	.short	0x0044
        /*0014*/ 	.byte	0x00, 0xf0, 0x05, 0x00


	//----- nvinfo : EIATTR_KPARAM_INFO
	.align		4
.L_55:
        /*0018*/ 	.byte	0x04, 0x17
        /*001a*/ 	.short	(.L_57 - .L_56)
.L_56:
        /*001c*/ 	.word	0x00000000
        /*0020*/ 	.short	0x000d
        /*0022*/ 	.short	0x0040
        /*0024*/ 	.byte	0x00, 0xf0, 0x11, 0x00


	//----- nvinfo : EIATTR_KPARAM_INFO
	.align		4
.L_57:
        /*0028*/ 	.byte	0x04, 0x17
        /*002a*/ 	.short	(.L_59 - .L_58)
.L_58:
        /*002c*/ 	.word	0x00000000
        /*0030*/ 	.short	0x000c
        /*0032*/ 	.short	0x003c
        /*0034*/ 	.byte	0x00, 0xf0, 0x11, 0x00


	//----- nvinfo : EIATTR_KPARAM_INFO
	.align		4
.L_59:
        /*0038*/ 	.byte	0x04, 0x17
        /*003a*/ 	.short	(.L_61 - .L_60)
.L_60:
        /*003c*/ 	.word	0x00000000
        /*0040*/ 	.short	0x000b
        /*0042*/ 	.short	0x0038
        /*0044*/ 	.byte	0x00, 0xf0, 0x11, 0x00


	//----- nvinfo : EIATTR_KPARAM_INFO
	.align		4
.L_61:
        /*0048*/ 	.byte	0x04, 0x17
        /*004a*/ 	.short	(.L_63 - .L_62)
.L_62:
        /*004c*/ 	.word	0x00000000
        /*0050*/ 	.short	0x000a
        /*0052*/ 	.short	0x0034
        /*0054*/ 	.byte	0x00, 0xf0, 0x11, 0x00


	//----- nvinfo : EIATTR_KPARAM_INFO
	.align		4
.L_63:
        /*0058*/ 	.byte	0x04, 0x17
        /*005a*/ 	.short	(.L_65 - .L_64)
.L_64:
        /*005c*/ 	.word	0x00000000
        /*0060*/ 	.short	0x0009
        /*0062*/ 	.short	0x0030
        /*0064*/ 	.byte	0x00, 0xf0, 0x11, 0x00


	//----- nvinfo : EIATTR_KPARAM_INFO
	.align		4
.L_65:
        /*0068*/ 	.byte	0x04, 0x17
        /*006a*/ 	.short	(.L_67 - .L_66)
.L_66:
        /*006c*/ 	.word	0x00000000
        /*0070*/ 	.short	0x0008
        /*0072*/ 	.short	0x002c
        /*0074*/ 	.byte	0x00, 0xf0, 0x11, 0x00


	//----- nvinfo : EIATTR_KPARAM_INFO
	.align		4
.L_67:
        /*0078*/ 	.byte	0x04, 0x17
        /*007a*/ 	.short	(.L_69 - .L_68)
.L_68:
        /*007c*/ 	.word	0x00000000
        /*0080*/ 	.short	0x0007
        /*0082*/ 	.short	0x0028
        /*0084*/ 	.byte	0x00, 0xf0, 0x11, 0x00


	//----- nvinfo : EIATTR_KPARAM_INFO
	.align		4
.L_69:
        /*0088*/ 	.byte	0x04, 0x17
        /*008a*/ 	.short	(.L_71 - .L_70)
.L_70:
        /*008c*/ 	.word	0x00000000
        /*0090*/ 	.short	0x0006
        /*0092*/ 	.short	0x0024
        /*0094*/ 	.byte	0x00, 0xf0, 0x11, 0x00


	//----- nvinfo : EIATTR_KPARAM_INFO
	.align		4
.L_71:
        /*0098*/ 	.byte	0x04, 0x17
        /*009a*/ 	.short	(.L_73 - .L_72)
.L_72:
        /*009c*/ 	.word	0x00000000
        /*00a0*/ 	.short	0x0005
        /*00a2*/ 	.short	0x0020
        /*00a4*/ 	.byte	0x00, 0xf0, 0x11, 0x00


	//----- nvinfo : EIATTR_KPARAM_INFO
	.align		4
.L_73:
        /*00a8*/ 	.byte	0x04, 0x17
        /*00aa*/ 	.short	(.L_75 - .L_74)
.L_74:
        /*00ac*/ 	.word	0x00000000
        /*00b0*/ 	.short	0x0004
        /*00b2*/ 	.short	0x0018
        /*00b4*/ 	.byte	0x00, 0xf5, 0x21, 0x00


	//----- nvinfo : EIATTR_KPARAM_INFO
	.align		4
.L_75:
        /*00b8*/ 	.byte	0x04, 0x17
        /*00ba*/ 	.short	(.L_77 - .L_76)
.L_76:
        /*00bc*/ 	.word	0x00000000
        /*00c0*/ 	.short	0x0003
        /*00c2*/ 	.short	0x0010
        /*00c4*/ 	.byte	0x00, 0xf0, 0x11, 0x00


	//----- nvinfo : EIATTR_KPARAM_INFO
	.align		4
.L_77:
        /*00c8*/ 	.byte	0x04, 0x17
        /*00ca*/ 	.short	(.L_79 - .L_78)
.L_78:
        /*00cc*/ 	.word	0x00000000
        /*00d0*/ 	.short	0x0002
        /*00d2*/ 	.short	0x000c
        /*00d4*/ 	.byte	0x00, 0xf0, 0x11, 0x00


	//----- nvinfo : EIATTR_KPARAM_INFO
	.align		4
.L_79:
        /*00d8*/ 	.byte	0x04, 0x17
        /*00da*/ 	.short	(.L_81 - .L_80)
.L_80:
        /*00dc*/ 	.word	0x00000000
        /*00e0*/ 	.short	0x0001
        /*00e2*/ 	.short	0x0008
        /*00e4*/ 	.byte	0x00, 0xf0, 0x11, 0x00


	//----- nvinfo : EIATTR_KPARAM_INFO
	.align		4
.L_81:
        /*00e8*/ 	.byte	0x04, 0x17
        /*00ea*/ 	.short	(.L_83 - .L_82)
.L_82:
        /*00ec*/ 	.word	0x00000000
        /*00f0*/ 	.short	0x0000
        /*00f2*/ 	.short	0x0000
        /*00f4*/ 	.byte	0x00, 0xf5, 0x21, 0x00


	//----- nvinfo : EIATTR_SPARSE_MMA_MASK
	.align		4
.L_83:
        /*00f8*/ 	.byte	0x03, 0x50
        /*00fa*/ 	.short	0x0000


	//----- nvinfo : EIATTR_MAXREG_COUNT
	.align		4
        /*00fc*/ 	.byte	0x03, 0x1b
        /*00fe*/ 	.short	0x00ff


	//----- nvinfo : EIATTR_MERCURY_ISA_VERSION
	.align		4
        /*0100*/ 	.byte	0x03, 0x5f
        /*0102*/ 	.short	0x0101


	//----- nvinfo : EIATTR_VRC_CTA_INIT_COUNT
	.align		4
        /*0104*/ 	.byte	0x02, 0x4a
	.zero		1
	.zero		1


	//----- nvinfo : EIATTR_EXIT_INSTR_OFFSETS
	.align		4
        /*0108*/ 	.byte	0x04, 0x1c
        /*010a*/ 	.short	(.L_85 - .L_84)


	//   ....[0]....
.L_84:
        /*010c*/ 	.word	0x000000c0


	//   ....[1]....
        /*0110*/ 	.word	0x00000300


	//   ....[2]....
        /*0114*/ 	.word	0x00000b20


	//----- nvinfo : EIATTR_CRS_STACK_SIZE
	.align		4
.L_85:
        /*0118*/ 	.byte	0x04, 0x1e
        /*011a*/ 	.short	(.L_87 - .L_86)
.L_86:
        /*011c*/ 	.word	0x00000000


	//----- nvinfo : EIATTR_CBANK_PARAM_SIZE
	.align		4
.L_87:
        /*0120*/ 	.byte	0x03, 0x19
        /*0122*/ 	.short	0x0045


	//----- nvinfo : EIATTR_PARAM_CBANK
	.align		4
        /*0124*/ 	.byte	0x04, 0x0a
        /*0126*/ 	.short	(.L_89 - .L_88)
	.align		4
.L_88:
        /*0128*/ 	.word	index@(.nv.constant0._Z27warp_affine_bilinear_kernelILi3EEvPKhiiiPhiiiffffffh)
        /*012c*/ 	.short	0x0380
        /*012e*/ 	.short	0x0045


	//----- nvinfo : EIATTR_SW_WAR
	.align		4
.L_89:
        /*0130*/ 	.byte	0x04, 0x36
        /*0132*/ 	.short	(.L_91 - .L_90)
.L_90:
        /*0134*/ 	.word	0x00000008
.L_91:


//--------------------- .nv.callgraph             --------------------------
	.section	.nv.callgraph,"",@"SHT_CUDA_CALLGRAPH"
	.align	4
	.sectionentsize	8
	.align		4
        /*0000*/ 	.word	0x00000000
	.align		4
        /*0004*/ 	.word	0xffffffff
	.align		4
        /*0008*/ 	.word	0x00000000
	.align		4
        /*000c*/ 	.word	0xfffffffe
	.align		4
        /*0010*/ 	.word	0x00000000
	.align		4
        /*0014*/ 	.word	0xfffffffd
	.align		4
        /*0018*/ 	.word	0x00000000
	.align		4
        /*001c*/ 	.word	0xfffffffc


//--------------------- .text._Z27warp_affine_bilinear_kernelILi4EEvPKhiiiPhiiiffffffh --------------------------
	.section	.text._Z27warp_affine_bilinear_kernelILi4EEvPKhiiiPhiiiffffffh,"ax",@progbits
	.align	128
        .global         _Z27warp_affine_bilinear_kernelILi4EEvPKhiiiPhiiiffffffh
        .type           _Z27warp_affine_bilinear_kernelILi4EEvPKhiiiPhiiiffffffh,@function
        .size           _Z27warp_affine_bilinear_kernelILi4EEvPKhiiiPhiiiffffffh,(.L_x_4 - _Z27warp_affine_bilinear_kernelILi4EEvPKhiiiPhiiiffffffh)
        .other          _Z27warp_affine_bilinear_kernelILi4EEvPKhiiiPhiiiffffffh,@"STO_CUDA_ENTRY STV_DEFAULT"
_Z27warp_affine_bilinear_kernelILi4EEvPKhiiiPhiiiffffffh:
.text._Z27warp_affine_bilinear_kernelILi4EEvPKhiiiPhiiiffffffh:
[----:B------:R-:W-:Y:S01]  /*0000*/  LDC R1, c[0x0][0x37c] ;  /* 0x0000df00ff017b82 */ /* 0x000fe20000000800 */
[----:B------:R-:W0:Y:S07]  /*0010*/  S2R R5, SR_TID.Y ;  /* 0x0000000000057919 */ /* 0x000e2e0000002200 */
[----:B------:R-:W1:Y:S01]  /*0020*/  LDC R0, c[0x0][0x360] ;  /* 0x0000d800ff007b82 */ /* 0x000e620000000800 */
[----:B------:R-:W2:Y:S01]  /*0030*/  LDCU.64 UR6, c[0x0][0x3a0] ;  /* 0x00007400ff0677ac */ /* 0x000ea20008000a00 */
[----:B------:R-:W1:Y:S06]  /*0040*/  S2R R3, SR_TID.X ;  /* 0x0000000000037919 */ /* 0x000e6c0000002100 */
[----:B------:R-:W0:Y:S08]  /*0050*/  S2UR UR5, SR_CTAID.Y ;  /* 0x00000000000579c3 */ /* 0x000e300000002600 */
[----:B------:R-:W0:Y:S08]  /*0060*/  LDC R8, c[0x0][0x364] ;  /* 0x0000d900ff087b82 */ /* 0x000e300000000800 */
[----:B------:R-:W1:Y:S01]  /*0070*/  S2UR UR4, SR_CTAID.X ;  /* 0x00000000000479c3 */ /* 0x000e620000002500 */
[----:B0-----:R-:W-:-:S05]  /*0080*/  IMAD R8, R8, UR5, R5 ;  /* 0x0000000508087c24 */ /* 0x001fca000f8e0205 */
[----:B--2---:R-:W-:Y:S01]  /*0090*/  ISETP.GE.AND P0, PT, R8, UR7, PT ;  /* 0x0000000708007c0c */ /* 0x004fe2000bf06270 */
[----:B-1----:R-:W-:-:S05]  /*00a0*/  IMAD R0, R0, UR4, R3 ;  /* 0x0000000400007c24 */ /* 0x002fca000f8e0203 */
[----:B------:R-:W-:-:S13]  /*00b0*/  ISETP.GE.OR P0, PT, R0, UR6, P0 ;  /* 0x0000000600007c0c */ /* 0x000fda0008706670 */
[----:B------:R-:W-:Y:S05]  /*00c0*/  @P0 EXIT ;  /* 0x000000000000094d */ /* 0x000fea0003800000 */
[----:B------:R-:W0:Y:S01]  /*00d0*/  LDCU.128 UR4, c[0x0][0x3b0] ;  /* 0x00007600ff0477ac */ /* 0x000e220008000c00 */
[----:B------:R-:W-:Y:S02]  /*00e0*/  I2FP.F32.U32 R3, R8 ;  /* 0x0000000800037245 */ /* 0x000fe40000201000 */
[----:B------:R-:W-:Y:S01]  /*00f0*/  I2FP.F32.S32 R2, R0 ;  /* 0x0000000000027245 */ /* 0x000fe20000201400 */
[----:B------:R-:W1:Y:S01]  /*0100*/  LDCU UR8, c[0x0][0x3ac] ;  /* 0x00007580ff0877ac */ /* 0x000e620008000800 */
[----:B------:R-:W2:Y:S01]  /*0110*/  LDCU UR9, c[0x0][0x3c0] ;  /* 0x00007800ff0977ac */ /* 0x000ea20008000800 */
[C---:B0-----:R-:W-:Y:S01]  /*0120*/  FMUL R5, R3.reuse, UR7 ;  /* 0x0000000703057c20 */ /* 0x041fe20008400000 */
[----:B------:R-:W-:Y:S01]  /*0130*/  FMUL R3, R3, UR4 ;  /* 0x0000000403037c20 */ /* 0x000fe20008400000 */
[----:B------:R-:W0:Y:S02]  /*0140*/  LDCU.U8 UR4, c[0x0][0x3c4] ;  /* 0x00007880ff0477ac */ /* 0x000e240008000000 */
[C---:B------:R-:W-:Y:S01]  /*0150*/  FFMA R5, R2.reuse, UR6, R5 ;  /* 0x0000000602057c23 */ /* 0x040fe20008000005 */
[----:B-1----:R-:W-:Y:S01]  /*0160*/  FFMA R3, R2, UR8, R3 ;  /* 0x0000000802037c23 */ /* 0x002fe20008000003 */
[----:B------:R-:W1:Y:S02]  /*0170*/  LDCU.64 UR6, c[0x0][0x388] ;  /* 0x00007100ff0677ac */ /* 0x000e640008000a00 */
[----:B--2---:R-:W-:Y:S01]  /*0180*/  FADD R11, R5, UR9 ;  /* 0x00000009050b7e21 */ /* 0x004fe20008000000 */
[----:B------:R-:W-:-:S04]  /*0190*/  FADD R12, R3, UR5 ;  /* 0x00000005030c7e21 */ /* 0x000fc80008000000 */
[----:B------:R-:W-:-:S04]  /*01a0*/  FSETP.NE.AND P0, PT, |R11|, +INF , PT ;  /* 0x7f8000000b00780b */ /* 0x000fc80003f05200 */
[----:B------:R-:W-:Y:S01]  /*01b0*/  FSETP.NE.AND P0, PT, |R12|, +INF , P0 ;  /* 0x7f8000000c00780b */ /* 0x000fe20000705200 */
[----:B0-----:R-:W-:-:S03]  /*01c0*/  IMAD.U32 R17, RZ, RZ, UR4 ;  /* 0x00000004ff117e24 */ /* 0x001fc6000f8e00ff */
[C---:B------:R-:W-:Y:S01]  /*01d0*/  FSETP.GEU.AND P0, PT, R12.reuse, -1, P0 ;  /* 0xbf8000000c00780b */ /* 0x040fe2000070e000 */
[----:B------:R-:W0:Y:S01]  /*01e0*/  LDCU.64 UR4, c[0x0][0x358] ;  /* 0x00006b00ff0477ac */ /* 0x000e220008000a00 */
[----:B-1----:R-:W-:Y:S02]  /*01f0*/  I2FP.F32.S32 R3, UR6 ;  /* 0x0000000600037c45 */ /* 0x002fe40008201400 */
[----:B------:R-:W-:Y:S02]  /*0200*/  I2FP.F32.S32 R2, UR7 ;  /* 0x0000000700027c45 */ /* 0x000fe40008201400 */
[C---:B------:R-:W-:Y:S02]  /*0210*/  FSETP.GEU.AND P0, PT, R11.reuse, -1, P0 ;  /* 0xbf8000000b00780b */ /* 0x040fe4000070e000 */
[----:B------:R-:W-:Y:S02]  /*0220*/  FSETP.LEU.AND P1, PT, R11, R2, PT ;  /* 0x000000020b00720b */ /* 0x000fe40003f2b000 */
[----:B------:R-:W-:-:S13]  /*0230*/  FSETP.LEU.AND P0, PT, R12, R3, P0 ;  /* 0x000000030c00720b */ /* 0x000fda000070b000 */
[----:B0-----:R-:W-:Y:S05]  /*0240*/  @P0 BRA P1, `(.L_x_0) ;  /* 0x0000000000340947 */ /* 0x001fea0000800000 */
[----:B------:R-:W0:Y:S01]  /*0250*/  LDCU UR8, c[0x0][0x3a8] ;  /* 0x00007500ff0877ac */ /* 0x000e220008000800 */
[----:B------:R-:W-:Y:S01]  /*0260*/  IMAD.SHL.U32 R3, R0, 0x4, RZ ;  /* 0x0000000400037824 */ /* 0x000fe200078e00ff */
[----:B------:R-:W1:Y:S04]  /*0270*/  LDCU.64 UR10, c[0x0][0x398] ;  /* 0x00007300ff0a77ac */ /* 0x000e680008000a00 */
[----:B------:R-:W-:Y:S01]  /*0280*/  SHF.R.S32.HI R5, RZ, 0x1f, R3 ;  /* 0x0000001fff057819 */ /* 0x000fe20000011403 */
[----:B0-----:R-:W-:-:S05]  /*0290*/  IMAD R8, R8, UR8, RZ ;  /* 0x0000000808087c24 */ /* 0x001fca000f8e02ff */
[----:B-1----:R-:W-:Y:S02]  /*02a0*/  IADD3 R2, P0, P1, R8, UR10, R3 ;  /* 0x0000000a08027c10 */ /* 0x002fe4000f91e003 */
[----:B------:R-:W-:-:S04]  /*02b0*/  SHF.R.S32.HI R8, RZ, 0x1f, R8 ;  /* 0x0000001fff087819 */ /* 0x000fc80000011408 */
[----:B------:R-:W-:-:S05]  /*02c0*/  IADD3.X R3, PT, PT, R8, UR11, R5, P0, P1 ;  /* 0x0000000b08037c10 */ /* 0x000fca00087e2405 */
[----:B------:R-:W-:Y:S04]  /*02d0*/  STG.E.U8 desc[UR4][R2.64], R17 ;  /* 0x0000001102007986 */ /* 0x000fe8000c101104 */
[----:B------:R-:W-:Y:S04]  /*02e0*/  STG.E.U8 desc[UR4][R2.64+0x1], R17 ;  /* 0x0000011102007986 */ /* 0x000fe8000c101104 */
[----:B------:R-:W-:Y:S04]  /*02f0*/  STG.E.U8 desc[UR4][R2.64+0x2], R17 ;  /* 0x0000021102007986 */ /* 0x000fe8000c101104 */
[----:B------:R-:W-:Y:S01]  /*0300*/  STG.E.U8 desc[UR4][R2.64+0x3], R17 ;  /* 0x0000031102007986 */ /* 0x000fe2000c101104 */
[----:B------:R-:W-:Y:S05]  /*0310*/  EXIT ;  /* 0x000000000000794d */ /* 0x000fea0003800000 */
.L_x_0:
[----:B------:R-:W0:Y:S01]  /*0320*/  F2I.FLOOR.NTZ R9, R11 ;  /* 0x0000000b00097305 */ /* 0x000e220000207100 */
[----:B------:R-:W1:Y:S01]  /*0330*/  LDCU UR8, c[0x0][0x390] ;  /* 0x00007200ff0877ac */ /* 0x000e620008000800 */
[C---:B------:R-:W-:Y:S02]  /*0340*/  PRMT R25, R17.reuse, 0x7610, R25 ;  /* 0x0000761011197816 */ /* 0x040fe40000000019 */
[C---:B------:R-:W-:Y:S01]  /*0350*/  PRMT R24, R17.reuse, 0x7610, R24 ;  /* 0x0000761011187816 */ /* 0x040fe20000000018 */
[----:B------:R-:W2:Y:S01]  /*0360*/  LDCU.64 UR10, c[0x0][0x380] ;  /* 0x00007000ff0a77ac */ /* 0x000ea20008000a00 */
[C---:B------:R-:W-:Y:S02]  /*0370*/  PRMT R23, R17.reuse, 0x7610, R23 ;  /* 0x0000761011177816 */ /* 0x040fe40000000017 */
[----:B------:R-:W3:Y:S01]  /*0380*/  F2I.FLOOR.NTZ R10, R12 ;  /* 0x0000000c000a7305 */ /* 0x000ee20000207100 */
[----:B------:R-:W-:Y:S02]  /*0390*/  PRMT R22, R17, 0x7610, R22 ;  /* 0x0000761011167816 */ /* 0x000fe40000000016 */
[----:B0-----:R-:W-:-:S02]  /*03a0*/  ISETP.GE.AND P0, PT, R9, UR7, PT ;  /* 0x0000000709007c0c */ /* 0x001fc4000bf06270 */
[C---:B------:R-:W-:Y:S01]  /*03b0*/  ISETP.GE.AND P1, PT, R9.reuse, -0x1, PT ;  /* 0xffffffff0900780c */ /* 0x040fe20003f26270 */
[----:B-1----:R-:W-:Y:S01]  /*03c0*/  IMAD R6, R9, UR8, RZ ;  /* 0x0000000809067c24 */ /* 0x002fe2000f8e02ff */
[C---:B---3--:R-:W-:Y:S01]  /*03d0*/  LOP3.LUT R2, R10.reuse, R9, RZ, 0xfc, !PT ;  /* 0x000000090a027212 */ /* 0x048fe200078efcff */
[C---:B------:R-:W-:Y:S01]  /*03e0*/  IMAD.SHL.U32 R5, R10.reuse, 0x4, RZ ;  /* 0x000000040a057824 */ /* 0x040fe200078e00ff */
[C---:B------:R-:W-:Y:S02]  /*03f0*/  ISETP.GE.OR P0, PT, R10.reuse, UR6, P0 ;  /* 0x000000060a007c0c */ /* 0x040fe40008706670 */
[----:B------:R-:W-:Y:S02]  /*0400*/  ISETP.GE.AND P2, PT, R10, -0x1, PT ;  /* 0xffffffff0a00780c */ /* 0x000fe40003f46270 */
[----:B------:R-:W-:Y:S01]  /*0410*/  ISETP.LT.OR P3, PT, R2, RZ, P0 ;  /* 0x000000ff0200720c */ /* 0x000fe20000761670 */
[C---:B------:R-:W-:Y:S01]  /*0420*/  VIADD R2, R10.reuse, 0x1 ;  /* 0x000000010a027836 */ /* 0x040fe20000000000 */
[----:B------:R-:W-:-:S02]  /*0430*/  ISETP.LT.OR P0, PT, R10, -0x1, !P1 ;  /* 0xffffffff0a00780c */ /* 0x000fc40004f01670 */
[----:B------:R-:W-:Y:S01]  /*0440*/  ISETP.LT.OR P1, PT, R10, RZ, !P1 ;  /* 0x000000ff0a00720c */ /* 0x000fe20004f21670 */
[----:B------:R-:W-:Y:S01]  /*0450*/  IMAD.SHL.U32 R13, R2, 0x4, RZ ;  /* 0x00000004020d7824 */ /* 0x000fe200078e00ff */
[--C-:B------:R-:W-:Y:S02]  /*0460*/  SHF.R.S32.HI R7, RZ, 0x1f, R6.reuse ;  /* 0x0000001fff077819 */ /* 0x100fe40000011406 */
[----:B--2---:R-:W-:Y:S01]  /*0470*/  IADD3 R14, P4, P5, R5, UR10, R6 ;  /* 0x0000000a050e7c10 */ /* 0x004fe2000fd9e006 */
[C---:B------:R-:W-:Y:S01]  /*0480*/  VIADD R3, R9.reuse, 0x1 ;  /* 0x0000000109037836 */ /* 0x040fe20000000000 */
[----:B------:R-:W-:Y:S01]  /*0490*/  ISETP.LT.OR P2, PT, R9, RZ, !P2 ;  /* 0x000000ff0900720c */ /* 0x000fe20005741670 */
[----:B------:R-:W-:Y:S01]  /*04a0*/  VIADD R16, R6, UR8 ;  /* 0x0000000806107c36 */ /* 0x000fe20008000000 */
[----:B------:R-:W-:Y:S01]  /*04b0*/  ISETP.GE.OR P1, PT, R10, UR6, P1 ;  /* 0x000000060a007c0c */ /* 0x000fe20008f26670 */
[----:B------:R-:W0:Y:S01]  /*04c0*/  LDCU UR8, c[0x0][0x3a8] ;  /* 0x00007500ff0877ac */ /* 0x000e220008000800 */
[----:B------:R-:W-:-:S02]  /*04d0*/  IADD3.X R15, PT, PT, RZ, UR11, R7, P4, P5 ;  /* 0x0000000bff0f7c10 */ /* 0x000fc4000a7ea407 */
[C---:B------:R-:W-:Y:S02]  /*04e0*/  ISETP.GE.OR P2, PT, R2.reuse, UR6, P2 ;  /* 0x0000000602007c0c */ /* 0x040fe40009746670 */
[----:B------:R-:W-:Y:S01]  /*04f0*/  ISETP.GE.OR P0, PT, R2, UR6, P0 ;  /* 0x0000000602007c0c */ /* 0x000fe20008706670 */
[----:B------:R-:W2:Y:S01]  /*0500*/  @!P3 LDG.E.U8.CONSTANT R25, desc[UR4][R14.64] ;  /* 0x000000040e19b981 */ /* 0x000ea2000c1e9100 */
[----:B------:R-:W-:Y:S02]  /*0510*/  IADD3 R6, P5, P4, R13, UR10, R6 ;  /* 0x0000000a0d067c10 */ /* 0x000fe4000fcbe006 */
[----:B------:R-:W-:Y:S01]  /*0520*/  SHF.R.S32.HI R18, RZ, 0x1f, R13 ;  /* 0x0000001fff127819 */ /* 0x000fe2000001140d */
[----:B------:R-:W3:Y:S01]  /*0530*/  @!P3 LDG.E.U8.CONSTANT R24, desc[UR4][R14.64+0x1] ;  /* 0x000001040e18b981 */ /* 0x000ee2000c1e9100 */
[----:B------:R-:W-:Y:S02]  /*0540*/  ISETP.GE.OR P1, PT, R3, UR7, P1 ;  /* 0x0000000703007c0c */ /* 0x000fe40008f26670 */
[----:B------:R-:W-:Y:S01]  /*0550*/  ISETP.GE.OR P2, PT, R9, UR7, P2 ;  /* 0x0000000709007c0c */ /* 0x000fe20009746670 */
[----:B------:R-:W4:Y:S01]  /*0560*/  @!P3 LDG.E.U8.CONSTANT R23, desc[UR4][R14.64+0x2] ;  /* 0x000002040e17b981 */ /* 0x000f22000c1e9100 */
[----:B------:R-:W-:-:S02]  /*0570*/  IADD3.X R7, PT, PT, R18, UR11, R7, P5, P4 ;  /* 0x0000000b12077c10 */ /* 0x000fc4000afe8407 */
[----:B------:R-:W-:Y:S01]  /*0580*/  ISETP.GE.OR P0, PT, R3, UR7, P0 ;  /* 0x0000000703007c0c */ /* 0x000fe20008706670 */
[----:B------:R1:W5:Y:S01]  /*0590*/  @!P3 LDG.E.U8.CONSTANT R22, desc[UR4][R14.64+0x3] ;  /* 0x000003040e16b981 */ /* 0x000362000c1e9100 */
[--C-:B------:R-:W-:Y:S02]  /*05a0*/  IADD3 R4, P6, P3, R5, UR10, R16.reuse ;  /* 0x0000000a05047c10 */ /* 0x100fe4000fbde010 */
[--C-:B------:R-:W-:Y:S02]  /*05b0*/  IADD3 R2, P4, P5, R13, UR10, R16.reuse ;  /* 0x0000000a0d027c10 */ /* 0x100fe4000fd9e010 */
[----:B------:R-:W-:Y:S02]  /*05c0*/  SHF.R.S32.HI R16, RZ, 0x1f, R16 ;  /* 0x0000001fff107819 */ /* 0x000fe40000011410 */
[----:B------:R-:W-:Y:S02]  /*05d0*/  PRMT R19, R17, 0x7610, R19 ;  /* 0x0000761011137816 */ /* 0x000fe40000000013 */
[----:B------:R-:W-:-:S02]  /*05e0*/  IADD3.X R5, PT, PT, RZ, UR11, R16, P6, P3 ;  /* 0x0000000bff057c10 */ /* 0x000fc4000b7e6410 */
[C---:B------:R-:W-:Y:S02]  /*05f0*/  PRMT R21, R17.reuse, 0x7610, R21 ;  /* 0x0000761011157816 */ /* 0x040fe40000000015 */
[C---:B-1----:R-:W-:Y:S01]  /*0600*/  PRMT R14, R17.reuse, 0x7610, R14 ;  /* 0x00007610110e7816 */ /* 0x042fe2000000000e */
[----:B------:R-:W4:Y:S01]  /*0610*/  @!P1 LDG.E.U8.CONSTANT R19, desc[UR4][R4.64] ;  /* 0x0000000404139981 */ /* 0x000f22000c1e9100 */
[----:B------:R-:W-:Y:S01]  /*0620*/  IADD3.X R3, PT, PT, R18, UR11, R16, P4, P5 ;  /* 0x0000000b12037c10 */ /* 0x000fe2000a7ea410 */
[----:B------:R-:W1:Y:S01]  /*0630*/  LDCU.64 UR10, c[0x0][0x398] ;  /* 0x00007300ff0a77ac */ /* 0x000e620008000a00 */
[C---:B------:R-:W-:Y:S01]  /*0640*/  PRMT R20, R17.reuse, 0x7610, R20 ;  /* 0x0000761011147816 */ /* 0x040fe20000000014 */
[----:B------:R-:W4:Y:S01]  /*0650*/  @!P2 LDG.E.U8.CONSTANT R21, desc[UR4][R6.64] ;  /* 0x000000040615a981 */ /* 0x000f22000c1e9100 */
[----:B------:R-:W-:-:S03]  /*0660*/  PRMT R16, R17, 0x7610, R16 ;  /* 0x0000761011107816 */ /* 0x000fc60000000010 */
[----:B------:R-:W4:Y:S01]  /*0670*/  @!P0 LDG.E.U8.CONSTANT R14, desc[UR4][R2.64] ;  /* 0x00000004020e8981 */ /* 0x000f22000c1e9100 */
[----:B------:R-:W-:-:S03]  /*0680*/  PRMT R13, R17, 0x7610, R13 ;  /* 0x00007610110d7816 */ /* 0x000fc6000000000d */
[----:B------:R-:W4:Y:S01]  /*0690*/  @!P2 LDG.E.U8.CONSTANT R20, desc[UR4][R6.64+0x1] ;  /* 0x000001040614a981 */ /* 0x000f22000c1e9100 */
[----:B------:R-:W-:Y:S02]  /*06a0*/  I2FP.F32.S32 R15, R10 ;  /* 0x0000000a000f7245 */ /* 0x000fe40000201400 */
[----:B------:R-:W-:Y:S01]  /*06b0*/  PRMT R18, R17, 0x7610, R18 ;  /* 0x0000761011127816 */ /* 0x000fe20000000012 */
[----:B------:R-:W4:Y:S01]  /*06c0*/  @!P1 LDG.E.U8.CONSTANT R16, desc[UR4][R4.64+0x1] ;  /* 0x0000010404109981 */ /* 0x000f22000c1e9100 */
[----:B------:R-:W-:-:S03]  /*06d0*/  I2FP.F32.S32 R10, R9 ;  /* 0x00000009000a7245 */ /* 0x000fc60000201400 */
[----:B------:R-:W4:Y:S01]  /*06e0*/  @!P0 LDG.E.U8.CONSTANT R13, desc[UR4][R2.64+0x1] ;  /* 0x00000104020d8981 */ /* 0x000f22000c1e9100 */
[----:B------:R-:W-:Y:S01]  /*06f0*/  FADD R12, R12, -R15 ;  /* 0x8000000f0c0c7221 */ /* 0x000fe20000000000 */
[--C-:B------:R-:W-:Y:S01]  /*0700*/  FADD R11, R11, -R10.reuse ;  /* 0x8000000a0b0b7221 */ /* 0x100fe20000000000 */
[C---:B------:R-:W-:Y:S01]  /*0710*/  PRMT R9, R17.reuse, 0x7610, R9 ;  /* 0x0000761011097816 */ /* 0x040fe20000000009 */
[----:B------:R-:W4:Y:S01]  /*0720*/  @!P2 LDG.E.U8.CONSTANT R18, desc[UR4][R6.64+0x2] ;  /* 0x000002040612a981 */ /* 0x000f22000c1e9100 */
[C---:B------:R-:W-:Y:S02]  /*0730*/  PRMT R10, R17.reuse, 0x7610, R10 ;  /* 0x00007610110a7816 */ /* 0x040fe4000000000a */
[C---:B------:R-:W-:Y:S02]  /*0740*/  PRMT R15, R17.reuse, 0x7610, R15 ;  /* 0x00007610110f7816 */ /* 0x040fe4000000000f */
[----:B------:R-:W-:Y:S01]  /*0750*/  PRMT R26, R17, 0x7610, R26 ;  /* 0x00007610111a7816 */ /* 0x000fe2000000001a */
[----:B------:R-:W4:Y:S04]  /*0760*/  @!P1 LDG.E.U8.CONSTANT R9, desc[UR4][R4.64+0x2] ;  /* 0x0000020404099981 */ /* 0x000f28000c1e9100 */
[----:B------:R-:W4:Y:S04]  /*0770*/  @!P0 LDG.E.U8.CONSTANT R10, desc[UR4][R2.64+0x2] ;  /* 0x00000204020a8981 */ /* 0x000f28000c1e9100 */
[----:B------:R-:W4:Y:S04]  /*0780*/  @!P2 LDG.E.U8.CONSTANT R15, desc[UR4][R6.64+0x3] ;  /* 0x00000304060fa981 */ /* 0x000f28000c1e9100 */
[----:B------:R-:W4:Y:S04]  /*0790*/  @!P1 LDG.E.U8.CONSTANT R26, desc[UR4][R4.64+0x3] ;  /* 0x00000304041a9981 */ /* 0x000f28000c1e9100 */
[----:B------:R4:W4:Y:S01]  /*07a0*/  @!P0 LDG.E.U8.CONSTANT R17, desc[UR4][R2.64+0x3] ;  /* 0x0000030402118981 */ /* 0x000922000c1e9100 */
[----:B0-----:R-:W-:Y:S01]  /*07b0*/  IMAD R8, R8, UR8, RZ ;  /* 0x0000000808087c24 */ /* 0x001fe2000f8e02ff */
[----:B--2---:R-:W-:-:S06]  /*07c0*/  LOP3.LUT R25, R25, 0xff, RZ, 0xc0, !PT ;  /* 0x000000ff19197812 */ /* 0x004fcc00078ec0ff */
[----:B------:R-:W-:Y:S01]  /*07d0*/  I2F.U16 R25, R25 ;  /* 0x0000001900197306 */ /* 0x000fe20000101000 */
[----:B---3--:R-:W-:Y:S02]  /*07e0*/  LOP3.LUT R24, R24, 0xff, RZ, 0xc0, !PT ;  /* 0x000000ff18187812 */ /* 0x008fe400078ec0ff */
[----:B-----5:R-:W-:Y:S02]  /*07f0*/  LOP3.LUT R28, R22, 0xff, RZ, 0xc0, !PT ;  /* 0x000000ff161c7812 */ /* 0x020fe400078ec0ff */
[----:B----4-:R-:W-:Y:S02]  /*0800*/  LOP3.LUT R3, R19, 0xff, RZ, 0xc0, !PT ;  /* 0x000000ff13037812 */ /* 0x010fe400078ec0ff */
[----:B------:R-:W-:Y:S02]  /*0810*/  LOP3.LUT R21, R21, 0xff, RZ, 0xc0, !PT ;  /* 0x000000ff15157812 */ /* 0x000fe400078ec0ff */
[----:B------:R-:W-:Y:S02]  /*0820*/  LOP3.LUT R14, R14, 0xff, RZ, 0xc0, !PT ;  /* 0x000000ff0e0e7812 */ /* 0x000fe400078ec0ff */
[----:B------:R-:W0:Y:S01]  /*0830*/  I2F.U16 R4, R21 ;  /* 0x0000001500047306 */ /* 0x000e220000101000 */
[----:B------:R-:W-:-:S07]  /*0840*/  LOP3.LUT R2, R20, 0xff, RZ, 0xc0, !PT ;  /* 0x000000ff14027812 */ /* 0x000fce00078ec0ff */
[----:B------:R-:W-:Y:S01]  /*0850*/  I2F.U16 R3, R3 ;  /* 0x0000000300037306 */ /* 0x000fe20000101000 */
[----:B------:R-:W-:Y:S02]  /*0860*/  LOP3.LUT R5, R16, 0xff, RZ, 0xc0, !PT ;  /* 0x000000ff10057812 */ /* 0x000fe400078ec0ff */
[----:B------:R-:W-:-:S05]  /*0870*/  LOP3.LUT R13, R13, 0xff, RZ, 0xc0, !PT ;  /* 0x000000ff0d0d7812 */ /* 0x000fca00078ec0ff */
[----:B------:R-:W2:Y:S01]  /*0880*/  I2F.U16 R22, R14 ;  /* 0x0000000e00167306 */ /* 0x000ea20000101000 */
[----:B------:R-:W-:Y:S02]  /*0890*/  LOP3.LUT R23, R23, 0xff, RZ, 0xc0, !PT ;  /* 0x000000ff17177812 */ /* 0x000fe400078ec0ff */
[----:B------:R-:W-:-:S05]  /*08a0*/  LOP3.LUT R6, R18, 0xff, RZ, 0xc0, !PT ;  /* 0x000000ff12067812 */ /* 0x000fca00078ec0ff */
[----:B------:R-:W-:Y:S01]  /*08b0*/  I2F.U16 R27, R24 ;  /* 0x00000018001b7306 */ /* 0x000fe20000101000 */
[----:B0-----:R-:W-:-:S07]  /*08c0*/  FADD R4, -R25, R4 ;  /* 0x0000000419047221 */ /* 0x001fce0000000100 */
[----:B------:R-:W0:Y:S01]  /*08d0*/  I2F.U16 R2, R2 ;  /* 0x0000000200027306 */ /* 0x000e220000101000 */
[----:B--2---:R-:W-:-:S07]  /*08e0*/  FADD R22, -R3, R22 ;  /* 0x0000001603167221 */ /* 0x004fce0000000100 */
[----:B------:R-:W-:Y:S08]  /*08f0*/  I2F.U16 R5, R5 ;  /* 0x0000000500057306 */ /* 0x000ff00000101000 */
[----:B------:R-:W2:Y:S01]  /*0900*/  I2F.U16 R16, R13 ;  /* 0x0000000d00107306 */ /* 0x000ea20000101000 */
[----:B------:R-:W-:Y:S02]  /*0910*/  LOP3.LUT R9, R9, 0xff, RZ, 0xc0, !PT ;  /* 0x000000ff09097812 */ /* 0x000fe400078ec0ff */
[----:B------:R-:W-:Y:S01]  /*0920*/  LOP3.LUT R10, R10, 0xff, RZ, 0xc0, !PT ;  /* 0x000000ff0a0a7812 */ /* 0x000fe200078ec0ff */
[----:B------:R-:W-:Y:S01]  /*0930*/  FFMA R4, R12, R4, R25 ;  /* 0x000000040c047223 */ /* 0x000fe20000000019 */
[----:B------:R-:W-:-:S03]  /*0940*/  LOP3.LUT R14, R15, 0xff, RZ, 0xc0, !PT ;  /* 0x000000ff0f0e7812 */ /* 0x000fc600078ec0ff */
[----:B------:R-:W-:Y:S01]  /*0950*/  I2F.U16 R23, R23 ;  /* 0x0000001700177306 */ /* 0x000fe20000101000 */
[----:B------:R-:W-:Y:S01]  /*0960*/  FFMA R3, R12, R22, R3 ;  /* 0x000000160c037223 */ /* 0x000fe20000000003 */
[----:B------:R-:W-:Y:S02]  /*0970*/  LOP3.LUT R26, R26, 0xff, RZ, 0xc0, !PT ;  /* 0x000000ff1a1a7812 */ /* 0x000fe400078ec0ff */
[----:B------:R-:W-:-:S04]  /*0980*/  LOP3.LUT R17, R17, 0xff, RZ, 0xc0, !PT ;  /* 0x000000ff11117812 */ /* 0x000fc800078ec0ff */
[----:B------:R-:W3:Y:S01]  /*0990*/  I2F.U16 R6, R6 ;  /* 0x0000000600067306 */ /* 0x000ee20000101000 */
[----:B0-----:R-:W-:Y:S01]  /*09a0*/  FADD R15, -R27, R2 ;  /* 0x000000021b0f7221 */ /* 0x001fe20000000100 */
[----:B------:R-:W-:Y:S01]  /*09b0*/  FADD R3, -R4, R3 ;  /* 0x0000000304037221 */ /* 0x000fe20000000100 */
[----:B--2---:R-:W-:-:S05]  /*09c0*/  FADD R18, -R5, R16 ;  /* 0x0000001005127221 */ /* 0x004fca0000000100 */
[----:B------:R-:W-:Y:S01]  /*09d0*/  I2F.U16 R9, R9 ;  /* 0x0000000900097306 */ /* 0x000fe20000101000 */
[----:B------:R-:W-:Y:S01]  /*09e0*/  FFMA R4, R11, R3, R4 ;  /* 0x000000030b047223 */ /* 0x000fe20000000004 */
[C---:B------:R-:W-:Y:S01]  /*09f0*/  FFMA R16, R12.reuse, R15, R27 ;  /* 0x0000000f0c107223 */ /* 0x040fe2000000001b */
[----:B------:R-:W-:-:S05]  /*0a00*/  FFMA R5, R12, R18, R5 ;  /* 0x000000120c057223 */ /* 0x000fca0000000005 */
[----:B------:R-:W0:Y:S01]  /*0a10*/  I2F.U16 R10, R10 ;  /* 0x0000000a000a7306 */ /* 0x000e220000101000 */
[----:B------:R-:W-:-:S07]  /*0a20*/  IMAD.MOV.U32 R3, RZ, RZ, 0x3f000000 ;  /* 0x3f000000ff037424 */ /* 0x000fce00078e00ff */
[----:B------:R-:W-:Y:S01]  /*0a30*/  I2F.U16 R7, R28 ;  /* 0x0000001c00077306 */ /* 0x000fe20000101000 */
[----:B---3--:R-:W-:-:S07]  /*0a40*/  FADD R15, -R23, R6 ;  /* 0x00000006170f7221 */ /* 0x008fce0000000100 */
[----:B------:R-:W2:Y:S08]  /*0a50*/  I2F.U16 R14, R14 ;  /* 0x0000000e000e7306 */ /* 0x000eb00000101000 */
[----:B------:R-:W-:Y:S08]  /*0a60*/  I2F.U16 R13, R26 ;  /* 0x0000001a000d7306 */ /* 0x000ff00000101000 */
[----:B------:R-:W3:Y:S01]  /*0a70*/  I2F.U16 R2, R17 ;  /* 0x0000001100027306 */ /* 0x000ee20000101000 */
[----:B------:R-:W-:Y:S01]  /*0a80*/  FADD R6, -R16, R5 ;  /* 0x0000000510067221 */ /* 0x000fe20000000100 */
[----:B------:R-:W-:Y:S01]  /*0a90*/  LOP3.LUT R5, R3, 0x80000000, R4, 0xb8, !PT ;  /* 0x8000000003057812 */ /* 0x000fe200078eb804 */
[----:B0-----:R-:W-:Y:S01]  /*0aa0*/  FADD R18, -R9, R10 ;  /* 0x0000000a09127221 */ /* 0x001fe20000000100 */
[----:B--2---:R-:W-:-:S03]  /*0ab0*/  FADD R14, -R7, R14 ;  /* 0x0000000e070e7221 */ /* 0x004fc60000000100 */
[----:B------:R-:W-:Y:S01]  /*0ac0*/  FADD.RZ R5, R4, R5 ;  /* 0x0000000504057221 */ /* 0x000fe2000000c000 */
[C---:B------:R-:W-:Y:S01]  /*0ad0*/  FFMA R10, R12.reuse, R15, R23 ;  /* 0x0000000f0c0a7223 */ /* 0x040fe20000000017 */
[C---:B------:R-:W-:Y:S01]  /*0ae0*/  FFMA R9, R12.reuse, R18, R9 ;  /* 0x000000120c097223 */ /* 0x040fe20000000009 */
[----:B------:R-:W-:Y:S01]  /*0af0*/  FFMA R14, R12, R14, R7 ;  /* 0x0000000e0c0e7223 */ /* 0x000fe20000000007 */
[----:B---3--:R-:W-:Y:S02]  /*0b00*/  FADD R4, -R13, R2 ;  /* 0x000000020d047221 */ /* 0x008fe40000000100 */
[----:B------:R-:W-:Y:S02]  /*0b10*/  FADD R2, -R10, R9 ;  /* 0x000000090a027221 */ /* 0x000fe40000000100 */
[----:B------:R-:W-:Y:S01]  /*0b20*/  FFMA R13, R12, R4, R13 ;  /* 0x000000040c0d7223 */ /* 0x000fe2000000000d */
[----:B------:R-:W-:-:S03]  /*0b30*/  FFMA R6, R11, R6, R16 ;  /* 0x000000060b067223 */ /* 0x000fc60000000010 */
[----:B------:R-:W-:Y:S01]  /*0b40*/  FADD R13, -R14, R13 ;  /* 0x0000000d0e0d7221 */ /* 0x000fe20000000100 */
[----:B------:R-:W-:-:S03]  /*0b50*/  FFMA R2, R11, R2, R10 ;  /* 0x000000020b027223 */ /* 0x000fc6000000000a */
[----:B------:R-:W-:Y:S01]  /*0b60*/  FFMA R14, R11, R13, R14 ;  /* 0x0000000d0b0e7223 */ /* 0x000fe2000000000e */
[C---:B------:R-:W-:Y:S02]  /*0b70*/  LOP3.LUT R9, R3.reuse, 0x80000000, R6, 0xb8, !PT ;  /* 0x8000000003097812 */ /* 0x040fe400078eb806 */
[C---:B------:R-:W-:Y:S02]  /*0b80*/  LOP3.LUT R7, R3.reuse, 0x80000000, R2, 0xb8, !PT ;  /* 0x8000000003077812 */ /* 0x040fe400078eb802 */
[----:B------:R-:W-:Y:S01]  /*0b90*/  LOP3.LUT R3, R3, 0x80000000, R14, 0xb8, !PT ;  /* 0x8000000003037812 */ /* 0x000fe200078eb80e */
[----:B------:R-:W-:Y:S02]  /*0ba0*/  FADD.RZ R9, R6, R9 ;  /* 0x0000000906097221 */ /* 0x000fe4000000c000 */
[----:B------:R-:W-:Y:S02]  /*0bb0*/  FADD.RZ R7, R2, R7 ;  /* 0x0000000702077221 */ /* 0x000fe4000000c000 */
[----:B------:R-:W-:Y:S01]  /*0bc0*/  FADD.RZ R14, R14, R3 ;  /* 0x000000030e0e7221 */ /* 0x000fe2000000c000 */
[----:B------:R-:W0:Y:S01]  /*0bd0*/  F2I.TRUNC.NTZ R5, R5 ;  /* 0x0000000500057305 */ /* 0x000e22000020f100 */
[----:B------:R-:W-:-:S07]  /*0be0*/  IMAD.SHL.U32 R3, R0, 0x4, RZ ;  /* 0x0000000400037824 */ /* 0x000fce00078e00ff */
[----:B------:R-:W2:Y:S08]  /*0bf0*/  F2I.TRUNC.NTZ R9, R9 ;  /* 0x0000000900097305 */ /* 0x000eb0000020f100 */
[----:B------:R-:W3:Y:S08]  /*0c00*/  F2I.TRUNC.NTZ R7, R7 ;  /* 0x0000000700077305 */ /* 0x000ef0000020f100 */
[----:B------:R-:W4:Y:S01]  /*0c10*/  F2I.TRUNC.NTZ R14, R14 ;  /* 0x0000000e000e7305 */ /* 0x000f22000020f100 */
[----:B------:R-:W-:-:S02]  /*0c20*/  SHF.R.S32.HI R0, RZ, 0x1f, R3 ;  /* 0x0000001fff007819 */ /* 0x000fc40000011403 */
[----:B-1----:R-:W-:Y:S02]  /*0c30*/  IADD3 R2, P0, P1, R8, UR10, R3 ;  /* 0x0000000a08027c10 */ /* 0x002fe4000f91e003 */
[----:B------:R-:W-:Y:S02]  /*0c40*/  SHF.R.S32.HI R3, RZ, 0x1f, R8 ;  /* 0x0000001fff037819 */ /* 0x000fe40000011408 */
[----:B0-----:R-:W-:Y:S02]  /*0c50*/  VIMNMX.RELU R5, PT, PT, R5, 0xff, PT ;  /* 0x000000ff05057848 */ /* 0x001fe40003fe1100 */
[----:B------:R-:W-:Y:S02]  /*0c60*/  IADD3.X R3, PT, PT, R3, UR11, R0, P0, P1 ;  /* 0x0000000b03037c10 */ /* 0x000fe400087e2400 */
[----:B--2---:R-:W-:Y:S02]  /*0c70*/  VIMNMX.RELU R9, PT, PT, R9, 0xff, PT ;  /* 0x000000ff09097848 */ /* 0x004fe40003fe1100 */
[----:B---3--:R-:W-:-:S02]  /*0c80*/  VIMNMX.RELU R7, PT, PT, R7, 0xff, PT ;  /* 0x000000ff07077848 */ /* 0x008fc40003fe1100 */
[----:B----4-:R-:W-:Y:S01]  /*0c90*/  VIMNMX.RELU R11, PT, PT, R14, 0xff, PT ;  /* 0x000000ff0e0b7848 */ /* 0x010fe20003fe1100 */
[----:B------:R-:W-:Y:S04]  /*0ca0*/  STG.E.U8 desc[UR4][R2.64], R5 ;  /* 0x0000000502007986 */ /* 0x000fe8000c101104 */
[----:B------:R-:W-:Y:S04]  /*0cb0*/  STG.E.U8 desc[UR4][R2.64+0x1], R9 ;  /* 0x0000010902007986 */ /* 0x000fe8000c101104 */
[----:B------:R-:W-:Y:S04]  /*0cc0*/  STG.E.U8 desc[UR4][R2.64+0x2], R7 ;  /* 0x0000020702007986 */ /* 0x000fe8000c101104 */
[----:B------:R-:W-:Y:S01]  /*0cd0*/  STG.E.U8 desc[UR4][R2.64+0x3], R11 ;  /* 0x0000030b02007986 */ /* 0x000fe2000c101104 */
[----:B------:R-:W-:Y:S05]  /*0ce0*/  EXIT ;  /* 0x000000000000794d */ /* 0x000fea0003800000 */
.L_x_1:
[----:B------:R-:W-:-:S00]  /*0cf0*/  BRA `(.L_x_1) ;  /* 0xfffffffc00fc7947 */ /* 0x000fc0000383ffff */
[----:B------:R-:W-:-:S00]  /*0d00*/  NOP ;  /* 0x0000000000007918 */ /* 0x000fc00000000000 */
[----:B------:R-:W-:-:S00]  /*0d10*/  NOP ;  /* 0x0000000000007918 */ /* 0x000fc00000000000 */
[----:B------:R-:W-:-:S00]  /*0d20*/  NOP ;  /* 0x0000000000007918 */ /* 0x000fc00000000000 */
[----:B------:R-:W-:-:S00]  /*0d30*/  NOP ;  /* 0x0000000000007918 */ /* 0x000fc00000000000 */
[----:B------:R-:W-:-:S00]  /*0d40*/  NOP ;  /* 0x0000000000007918 */ /* 0x000fc00000000000 */
[----:B------:R-:W-:-:S00]  /*0d50*/  NOP ;  /* 0x0000000000007918 */ /* 0x000fc00000000000 */
[----:B------:R-:W-:-:S00]  /*0d60*/  NOP ;  /* 0x0000000000007918 */ /* 0x000fc00000000000 */
[----:B------:R-:W-:-:S00]  /*0d70*/  NOP ;  /* 0x0000000000007918 */ /* 0x000fc00000000000 */
.L_x_4:


//--------------------- .text._Z27warp_affine_bilinear_kernelILi3EEvPKhiiiPhiiiffffffh --------------------------
	.section	.text._Z27warp_affine_bilinear_kernelILi3EEvPKhiiiPhiiiffffffh,"ax",@progbits
	.align	128
        .global         _Z27warp_affine_bilinear_kernelILi3EEvPKhiiiPhiiiffffffh
        .type           _Z27warp_affine_bilinear_kernelILi3EEvPKhiiiPhiiiffffffh,@function
        .size           _Z27warp_affine_bilinear_kernelILi3EEvPKhiiiPhiiiffffffh,(.L_x_5 - _Z27warp_affine_bilinear_kernelILi3EEvPKhiiiPhiiiffffffh)
        .other          _Z27warp_affine_bilinear_kernelILi3EEvPKhiiiPhiiiffffffh,@"STO_CUDA_ENTRY STV_DEFAULT"
_Z27warp_affine_bilinear_kernelILi3EEvPKhiiiPhiiiffffffh:
.text._Z27warp_affine_bilinear_kernelILi3EEvPKhiiiPhiiiffffffh:
        /* <DEDUP_REMOVED lines=29> */
[----:B------:R-:W-:Y:S01]  /*01d0*/  FSETP.GEU.AND P0, PT, R13, -1, P0 ;  /* 0xbf8000000d00780b */ /* 0x000fe2000070e000 */
        /* <DEDUP_REMOVED lines=8> */
[----:B------:R-:W-:Y:S01]  /*0260*/  IMAD R3, R8, 0x3, RZ ;  /* 0x0000000308037824 */ /* 0x000fe200078e02ff */
        /* <DEDUP_REMOVED lines=8> */
[----:B------:R-:W-:Y:S01]  /*02f0*/  STG.E.U8 desc[UR4][R2.64+0x2], R10 ;  /* 0x0000020a02007986 */ /* 0x000fe2000c101104 */
[----:B------:R-:W-:Y:S05]  /*0300*/  EXIT ;  /* 0x000000000000794d */ /* 0x000fea0003800000 */
.L_x_2:
[----:B------:R-:W0:Y:S01]  /*0310*/  F2I.FLOOR.NTZ R12, R11 ;  /* 0x0000000b000c7305 */ /* 0x000e220000207100 */
[----:B------:R-:W1:Y:S01]  /*0320*/  LDCU UR8, c[0x0][0x390] ;  /* 0x00007200ff0877ac */ /* 0x000e620008000800 */
[C---:B------:R-:W-:Y:S02]  /*0330*/  PRMT R22, R10.reuse, 0x7610, R22 ;  /* 0x000076100a167816 */ /* 0x040fe40000000016 */
[----:B------:R-:W-:Y:S01]  /*0340*/  PRMT R20, R10, 0x7610, R20 ;  /* 0x000076100a147816 */ /* 0x000fe20000000014 */
[----:B------:R-:W2:Y:S03]  /*0350*/  LDCU.64 UR10, c[0x0][0x380] ;  /* 0x00007000ff0a77ac */ /* 0x000ea60008000a00 */
[----:B------:R-:W3:Y:S01]  /*0360*/  F2I.FLOOR.NTZ R9, R13 ;  /* 0x0000000d00097305 */ /* 0x000ee20000207100 */
[C---:B0-----:R-:W-:Y:S02]  /*0370*/  ISETP.GE.AND P0, PT, R12.reuse, UR7, PT ;  /* 0x000000070c007c0c */ /* 0x041fe4000bf06270 */
[C---:B------:R-:W-:Y:S01]  /*0380*/  ISETP.GE.AND P2, PT, R12.reuse, -0x1, PT ;  /* 0xffffffff0c00780c */ /* 0x040fe20003f46270 */
[----:B-1----:R-:W-:Y:S01]  /*0390*/  IMAD R4, R12, UR8, RZ ;  /* 0x000000080c047c24 */ /* 0x002fe2000f8e02ff */
[C---:B---3--:R-:W-:Y:S01]  /*03a0*/  LOP3.LUT R2, R9.reuse, R12, RZ, 0xfc, !PT ;  /* 0x0000000c09027212 */ /* 0x048fe200078efcff */
[C---:B------:R-:W-:Y:S01]  /*03b0*/  IMAD R15, R9.reuse, 0x3, RZ ;  /* 0x00000003090f7824 */ /* 0x040fe200078e02ff */
[C---:B------:R-:W-:Y:S01]  /*03c0*/  ISETP.GE.OR P0, PT, R9.reuse, UR6, P0 ;  /* 0x0000000609007c0c */ /* 0x040fe20008706670 */
[----:B------:R-:W-:Y:S01]  /*03d0*/  VIADD R6, R9, 0x1 ;  /* 0x0000000109067836 */ /* 0x000fe20000000000 */
[----:B------:R-:W-:Y:S01]  /*03e0*/  SHF.R.S32.HI R5, RZ, 0x1f, R4 ;  /* 0x0000001fff057819 */ /* 0x000fe20000011404 */
[----:B------:R-:W-:Y:S01]  /*03f0*/  VIADD R23, R15, 0x3 ;  /* 0x000000030f177836 */ /* 0x000fe20000000000 */
[----:B------:R-:W-:-:S02]  /*0400*/  ISETP.LT.OR P1, PT, R2, RZ, P0 ;  /* 0x000000ff0200720c */ /* 0x000fc40000721670 */
[----:B------:R-:W-:Y:S02]  /*0410*/  ISETP.GE.AND P0, PT, R9, -0x1, PT ;  /* 0xffffffff0900780c */ /* 0x000fe40003f06270 */
[----:B--2---:R-:W-:Y:S02]  /*0420*/  IADD3 R2, P4, P5, R15, UR10, R4 ;  /* 0x0000000a0f027c10 */ /* 0x004fe4000fd9e004 */
[----:B------:R-:W-:Y:S02]  /*0430*/  ISETP.LT.OR P0, PT, R12, RZ, !P0 ;  /* 0x000000ff0c00720c */ /* 0x000fe40004701670 */
[----:B------:R-:W-:Y:S02]  /*0440*/  ISETP.LT.OR P3, PT, R9, -0x1, !P2 ;  /* 0xffffffff0900780c */ /* 0x000fe40005761670 */
[----:B------:R-:W-:Y:S02]  /*0450*/  PRMT R17, R10, 0x7610, R17 ;  /* 0x000076100a117816 */ /* 0x000fe40000000011 */
[----:B------:R-:W-:-:S02]  /*0460*/  IADD3.X R3, PT, PT, RZ, UR11, R5, P4, P5 ;  /* 0x0000000bff037c10 */ /* 0x000fc4000a7ea405 */
[C---:B------:R-:W-:Y:S02]  /*0470*/  ISETP.GE.OR P0, PT, R6.reuse, UR6, P0 ;  /* 0x0000000606007c0c */ /* 0x040fe40008706670 */
[----:B------:R-:W-:Y:S01]  /*0480*/  ISETP.GE.OR P3, PT, R6, UR6, P3 ;  /* 0x0000000606007c0c */ /* 0x000fe20009f66670 */
[----:B------:R-:W2:Y:S01]  /*0490*/  @!P1 LDG.E.U8.CONSTANT R22, desc[UR4][R2.64] ;  /* 0x0000000402169981 */ /* 0x000ea2000c1e9100 */
[----:B------:R-:W-:Y:S02]  /*04a0*/  SHF.R.S32.HI R16, RZ, 0x1f, R23 ;  /* 0x0000001fff107819 */ /* 0x000fe40000011417 */
[----:B------:R-:W-:Y:S01]  /*04b0*/  IADD3 R6, P4, P5, R23, UR10, R4 ;  /* 0x0000000a17067c10 */ /* 0x000fe2000fd9e004 */
[----:B------:R-:W3:Y:S01]  /*04c0*/  @!P1 LDG.E.U8.CONSTANT R20, desc[UR4][R2.64+0x1] ;  /* 0x0000010402149981 */ /* 0x000ee2000c1e9100 */
[----:B------:R-:W-:-:S03]  /*04d0*/  ISETP.GE.OR P0, PT, R12, UR7, P0 ;  /* 0x000000070c007c0c */ /* 0x000fc60008706670 */
[----:B------:R0:W4:Y:S01]  /*04e0*/  @!P1 LDG.E.U8.CONSTANT R17, desc[UR4][R2.64+0x2] ;  /* 0x0000020402119981 */ /* 0x000122000c1e9100 */
[C---:B------:R-:W-:Y:S02]  /*04f0*/  ISETP.LT.OR P1, PT, R9.reuse, RZ, !P2 ;  /* 0x000000ff0900720c */ /* 0x040fe40005721670 */
[----:B------:R-:W-:Y:S01]  /*0500*/  IADD3.X R7, PT, PT, R16, UR11, R5, P4, P5 ;  /* 0x0000000b10077c10 */ /* 0x000fe2000a7ea405 */
[----:B------:R-:W-:Y:S01]  /*0510*/  VIADD R5, R12, 0x1 ;  /* 0x000000010c057836 */ /* 0x000fe20000000000 */
[----:B------:R-:W-:Y:S01]  /*0520*/  ISETP.GE.OR P1, PT, R9, UR6, P1 ;  /* 0x0000000609007c0c */ /* 0x000fe20008f26670 */
[----:B------:R-:W-:Y:S01]  /*0530*/  VIADD R4, R4, UR8 ;  /* 0x0000000804047c36 */ /* 0x000fe20008000000 */
[----:B------:R-:W-:Y:S01]  /*0540*/  PRMT R18, R10, 0x7610, R18 ;  /* 0x000076100a127816 */ /* 0x000fe20000000012 */
[----:B------:R-:W1:Y:S01]  /*0550*/  LDCU UR8, c[0x0][0x3a8] ;  /* 0x00007500ff0877ac */ /* 0x000e620008000800 */
[C---:B------:R-:W-:Y:S02]  /*0560*/  ISETP.GE.OR P2, PT, R5.reuse, UR7, P3 ;  /* 0x0000000705007c0c */ /* 0x040fe40009f46670 */
[----:B------:R-:W-:-:S02]  /*0570*/  ISETP.GE.OR P1, PT, R5, UR7, P1 ;  /* 0x0000000705007c0c */ /* 0x000fc40008f26670 */
[--C-:B0-----:R-:W-:Y:S01]  /*0580*/  IADD3 R2, P5, P6, R23, UR10, R4.reuse ;  /* 0x0000000a17027c10 */ /* 0x101fe2000febe004 */
[----:B------:R-:W5:Y:S01]  /*0590*/  @!P0 LDG.E.U8.CONSTANT R18, desc[UR4][R6.64+0x2] ;  /* 0x0000020406128981 */ /* 0x000f62000c1e9100 */
[--C-:B------:R-:W-:Y:S02]  /*05a0*/  SHF.R.S32.HI R14, RZ, 0x1f, R4.reuse ;  /* 0x0000001fff0e7819 */ /* 0x100fe40000011404 */
[----:B------:R-:W-:Y:S02]  /*05b0*/  IADD3 R4, P3, P4, R15, UR10, R4 ;  /* 0x0000000a0f047c10 */ /* 0x000fe4000fc7e004 */
[C---:B------:R-:W-:Y:S02]  /*05c0*/  PRMT R21, R10.reuse, 0x7610, R21 ;  /* 0x000076100a157816 */ /* 0x040fe40000000015 */
[C---:B------:R-:W-:Y:S02]  /*05d0*/  PRMT R24, R10.reuse, 0x7610, R24 ;  /* 0x000076100a187816 */ /* 0x040fe40000000018 */
[----:B------:R-:W-:-:S02]  /*05e0*/  PRMT R23, R10, 0x7610, R23 ;  /* 0x000076100a177816 */ /* 0x000fc40000000017 */
[--C-:B------:R-:W-:Y:S01]  /*05f0*/  IADD3.X R3, PT, PT, R16, UR11, R14.reuse, P5, P6 ;  /* 0x0000000b10037c10 */ /* 0x100fe2000afec40e */
[----:B------:R-:W5:Y:S01]  /*0600*/  @!P0 LDG.E.U8.CONSTANT R21, desc[UR4][R6.64] ;  /* 0x0000000406158981 */ /* 0x000f62000c1e9100 */
[----:B------:R-:W-:Y:S01]  /*0610*/  IADD3.X R5, PT, PT, RZ, UR11, R14, P3, P4 ;  /* 0x0000000bff057c10 */ /* 0x000fe20009fe840e */
[----:B------:R-:W0:Y:S01]  /*0620*/  LDCU.64 UR10, c[0x0][0x398] ;  /* 0x00007300ff0a77ac */ /* 0x000e220008000a00 */
[C---:B------:R-:W-:Y:S01]  /*0630*/  PRMT R16, R10.reuse, 0x7610, R16 ;  /* 0x000076100a107816 */ /* 0x040fe20000000010 */
[----:B------:R-:W5:Y:S01]  /*0640*/  @!P2 LDG.E.U8.CONSTANT R24, desc[UR4][R2.64] ;  /* 0x000000040218a981 */ /* 0x000f62000c1e9100 */
[----:B------:R-:W-:-:S03]  /*0650*/  PRMT R19, R10, 0x7610, R19 ;  /* 0x000076100a137816 */ /* 0x000fc60000000013 */
[----:B------:R-:W5:Y:S01]  /*0660*/  @!P1 LDG.E.U8.CONSTANT R23, desc[UR4][R4.64] ;  /* 0x0000000404179981 */ /* 0x000f62000c1e9100 */
[C---:B------:R-:W-:Y:S02]  /*0670*/  PRMT R15, R10.reuse, 0x7610, R15 ;  /* 0x000076100a0f7816 */ /* 0x040fe4000000000f */
[----:B------:R-:W-:Y:S01]  /*0680*/  PRMT R14, R10, 0x7610, R14 ;  /* 0x000076100a0e7816 */ /* 0x000fe2000000000e */
[----:B------:R-:W5:Y:S04]  /*0690*/  @!P2 LDG.E.U8.CONSTANT R16, desc[UR4][R2.64+0x1] ;  /* 0x000001040210a981 */ /* 0x000f68000c1e9100 */
[----:B------:R2:W5:Y:S04]  /*06a0*/  @!P0 LDG.E.U8.CONSTANT R19, desc[UR4][R6.64+0x1] ;  /* 0x0000010406138981 */ /* 0x000568000c1e9100 */
[----:B------:R-:W5:Y:S04]  /*06b0*/  @!P1 LDG.E.U8.CONSTANT R15, desc[UR4][R4.64+0x1] ;  /* 0x00000104040f9981 */ /* 0x000f68000c1e9100 */
[----:B------:R-:W5:Y:S04]  /*06c0*/  @!P1 LDG.E.U8.CONSTANT R14, desc[UR4][R4.64+0x2] ;  /* 0x00000204040e9981 */ /* 0x000f68000c1e9100 */
[----:B------:R5:W5:Y:S01]  /*06d0*/  @!P2 LDG.E.U8.CONSTANT R10, desc[UR4][R2.64+0x2] ;  /* 0x00000204020aa981 */ /* 0x000b62000c1e9100 */
[----:B------:R-:W-:-:S05]  /*06e0*/  I2FP.F32.S32 R12, R12 ;  /* 0x0000000c000c7245 */ /* 0x000fca0000201400 */
[----:B------:R-:W-:Y:S01]  /*06f0*/  FADD R11, R11, -R12 ;  /* 0x8000000c0b0b7221 */ /* 0x000fe20000000000 */
[----:B-1----:R-:W-:Y:S01]  /*0700*/  IMAD R0, R0, UR8, RZ ;  /* 0x0000000800007c24 */ /* 0x002fe2000f8e02ff */
[----:B--2---:R-:W-:Y:S02]  /*0710*/  LOP3.LUT R6, R22, 0xff, RZ, 0xc0, !PT ;  /* 0x000000ff16067812 */ /* 0x004fe400078ec0ff */
[----:B---3--:R-:W-:-:S04]  /*0720*/  LOP3.LUT R7, R20, 0xff, RZ, 0xc0, !PT ;  /* 0x000000ff14077812 */ /* 0x008fc800078ec0ff */
[----:B------:R-:W-:Y:S01]  /*0730*/  I2F.U16 R6, R6 ;  /* 0x0000000600067306 */ /* 0x000fe20000101000 */
[----:B------:R-:W-:Y:S02]  /*0740*/  I2FP.F32.S32 R20, R9 ;  /* 0x0000000900147245 */ /* 0x000fe40000201400 */
[----:B----4-:R-:W-:Y:S02]  /*0750*/  LOP3.LUT R17, R17, 0xff, RZ, 0xc0, !PT ;  /* 0x000000ff11117812 */ /* 0x010fe400078ec0ff */
[----:B-----5:R-:W-:Y:S02]  /*0760*/  LOP3.LUT R2, R18, 0xff, RZ, 0xc0, !PT ;  /* 0x000000ff12027812 */ /* 0x020fe400078ec0ff */
[----:B------:R-:W-:Y:S02]  /*0770*/  LOP3.LUT R21, R21, 0xff, RZ, 0xc0, !PT ;  /* 0x000000ff15157812 */ /* 0x000fe400078ec0ff */
[----:B------:R-:W-:Y:S02]  /*0780*/  LOP3.LUT R18, R24, 0xff, RZ, 0xc0, !PT ;  /* 0x000000ff18127812 */ /* 0x000fe400078ec0ff */
[----:B------:R-:W-:-:S02]  /*0790*/  LOP3.LUT R5, R23, 0xff, RZ, 0xc0, !PT ;  /* 0x000000ff17057812 */ /* 0x000fc400078ec0ff */
[----:B------:R-:W1:Y:S01]  /*07a0*/  I2F.U16 R21, R21 ;  /* 0x0000001500157306 */ /* 0x000e620000101000 */
[----:B------:R-:W-:-:S07]  /*07b0*/  LOP3.LUT R3, R16, 0xff, RZ, 0xc0, !PT ;  /* 0x000000ff10037812 */ /* 0x000fce00078ec0ff */
[----:B------:R-:W-:Y:S01]  /*07c0*/  I2F.U16 R18, R18 ;  /* 0x0000001200127306 */ /* 0x000fe20000101000 */
[----:B------:R-:W-:Y:S02]  /*07d0*/  LOP3.LUT R19, R19, 0xff, RZ, 0xc0, !PT ;  /* 0x000000ff13137812 */ /* 0x000fe400078ec0ff */
[----:B------:R-:W-:-:S05]  /*07e0*/  LOP3.LUT R15, R15, 0xff, RZ, 0xc0, !PT ;  /* 0x000000ff0f0f7812 */ /* 0x000fca00078ec0ff */
[----:B------:R-:W2:Y:S01]  /*07f0*/  I2F.U16 R5, R5 ;  /* 0x0000000500057306 */ /* 0x000ea20000101000 */
[----:B------:R-:W-:Y:S02]  /*0800*/  LOP3.LUT R14, R14, 0xff, RZ, 0xc0, !PT ;  /* 0x000000ff0e0e7812 */ /* 0x000fe400078ec0ff */
[----:B------:R-:W-:-:S05]  /*0810*/  LOP3.LUT R9, R10, 0xff, RZ, 0xc0, !PT ;  /* 0x000000ff0a097812 */ /* 0x000fca00078ec0ff */
[----:B------:R-:W-:Y:S08]  /*0820*/  I2F.U16 R7, R7 ;  /* 0x0000000700077306 */ /* 0x000ff00000101000 */
[----:B------:R-:W3:Y:S08]  /*0830*/  I2F.U16 R4, R19 ;  /* 0x0000001300047306 */ /* 0x000ef00000101000 */
[----:B------:R-:W-:Y:S08]  /*0840*/  I2F.U16 R3, R3 ;  /* 0x0000000300037306 */ /* 0x000ff00000101000 */
[----:B------:R-:W4:Y:S01]  /*0850*/  I2F.U16 R16, R15 ;  /* 0x0000000f00107306 */ /* 0x000f220000101000 */
[----:B------:R-:W-:Y:S01]  /*0860*/  FADD R13, R13, -R20 ;  /* 0x800000140d0d7221 */ /* 0x000fe20000000000 */
[----:B-1----:R-:W-:Y:S01]  /*0870*/  FADD R21, -R6, R21 ;  /* 0x0000001506157221 */ /* 0x002fe20000000100 */
[----:B--2---:R-:W-:-:S05]  /*0880*/  FADD R18, -R5, R18 ;  /* 0x0000001205127221 */ /* 0x004fca0000000100 */
[----:B------:R-:W-:Y:S01]  /*0890*/  I2F.U16 R17, R17 ;  /* 0x0000001100117306 */ /* 0x000fe20000101000 */
[----:B------:R-:W-:-:S07]  /*08a0*/  FFMA R6, R13, R21, R6 ;  /* 0x000000150d067223 */ /* 0x000fce0000000006 */
[----:B------:R-:W1:Y:S01]  /*08b0*/  I2F.U16 R2, R2 ;  /* 0x0000000200027306 */ /* 0x000e620000101000 */
[----:B------:R-:W-:-:S07]  /*08c0*/  FFMA R5, R13, R18, R5 ;  /* 0x000000120d057223 */ /* 0x000fce0000000005 */
[----:B------:R-:W-:Y:S08]  /*08d0*/  I2F.U16 R14, R14 ;  /* 0x0000000e000e7306 */ /* 0x000ff00000101000 */
[----:B------:R-:W2:Y:S01]  /*08e0*/  I2F.U16 R9, R9 ;  /* 0x0000000900097306 */ /* 0x000ea20000101000 */
[----:B---3--:R-:W-:Y:S01]  /*08f0*/  FADD R4, -R7, R4 ;  /* 0x0000000407047221 */ /* 0x008fe20000000100 */
[----:B----4-:R-:W-:Y:S01]  /*0900*/  FADD R3, -R16, R3 ;  /* 0x0000000310037221 */ /* 0x010fe20000000100 */
[----:B------:R-:W-:-:S02]  /*0910*/  FADD R5, -R6, R5 ;  /* 0x0000000506057221 */ /* 0x000fc40000000100 */
[C---:B------:R-:W-:Y:S01]  /*0920*/  FFMA R4, R13.reuse, R4, R7 ;  /* 0x000000040d047223 */ /* 0x040fe20000000007 */
[----:B------:R-:W-:Y:S01]  /*0930*/  FFMA R3, R13, R3, R16 ;  /* 0x000000030d037223 */ /* 0x000fe20000000010 */
[----:B------:R-:W-:Y:S01]  /*0940*/  FFMA R5, R11, R5, R6 ;  /* 0x000000050b057223 */ /* 0x000fe20000000006 */
[----:B-1----:R-:W-:Y:S01]  /*0950*/  FADD R2, -R17, R2 ;  /* 0x0000000211027221 */ /* 0x002fe20000000100 */
[----:B------:R-:W-:Y:S02]  /*0960*/  IMAD.MOV.U32 R10, RZ, RZ, 0x3f000000 ;  /* 0x3f000000ff0a7424 */ /* 0x000fe400078e00ff */
[----:B------:R-:W-:Y:S01]  /*0970*/  FADD R3, -R4, R3 ;  /* 0x0000000304037221 */ /* 0x000fe20000000100 */
[----:B--2---:R-:W-:Y:S01]  /*0980*/  FADD R9, -R14, R9 ;  /* 0x000000090e097221 */ /* 0x004fe20000000100 */
[C---:B------:R-:W-:Y:S01]  /*0990*/  FFMA R6, R13.reuse, R2, R17 ;  /* 0x000000020d067223 */ /* 0x040fe20000000011 */
[----:B------:R-:W-:Y:S02]  /*09a0*/  LOP3.LUT R2, R10, 0x80000000, R5, 0xb8, !PT ;  /* 0x800000000a027812 */ /* 0x000fe400078eb805 */
[----:B------:R-:W-:Y:S01]  /*09b0*/  FFMA R9, R13, R9, R14 ;  /* 0x000000090d097223 */ /* 0x000fe2000000000e */
[----:B------:R-:W-:-:S03]  /*09c0*/  FFMA R3, R11, R3, R4 ;  /* 0x000000030b037223 */ /* 0x000fc60000000004 */
[----:B------:R-:W-:Y:S01]  /*09d0*/  FADD R9, -R6, R9 ;  /* 0x0000000906097221 */ /* 0x000fe20000000100 */
[----:B------:R-:W-:Y:S01]  /*09e0*/  FADD.RZ R5, R5, R2 ;  /* 0x0000000205057221 */ /* 0x000fe2000000c000 */
[----:B------:R-:W-:Y:S02]  /*09f0*/  LOP3.LUT R2, R10, 0x80000000, R3, 0xb8, !PT ;  /* 0x800000000a027812 */ /* 0x000fe400078eb803 */
[----:B------:R-:W-:-:S03]  /*0a00*/  FFMA R9, R11, R9, R6 ;  /* 0x000000090b097223 */ /* 0x000fc60000000006 */
[----:B------:R-:W-:Y:S02]  /*0a10*/  FADD.RZ R4, R3, R2 ;  /* 0x0000000203047221 */ /* 0x000fe4000000c000 */
[----:B------:R-:W-:-:S05]  /*0a20*/  LOP3.LUT R2, R10, 0x80000000, R9, 0xb8, !PT ;  /* 0x800000000a027812 */ /* 0x000fca00078eb809 */
[----:B------:R-:W-:Y:S01]  /*0a30*/  FADD.RZ R9, R9, R2 ;  /* 0x0000000209097221 */ /* 0x000fe2000000c000 */
[----:B------:R-:W1:Y:S01]  /*0a40*/  F2I.TRUNC.NTZ R5, R5 ;  /* 0x0000000500057305 */ /* 0x000e62000020f100 */
[----:B------:R-:W-:-:S07]  /*0a50*/  IMAD R3, R8, 0x3, RZ ;  /* 0x0000000308037824 */ /* 0x000fce00078e02ff */
[----:B------:R-:W2:Y:S08]  /*0a60*/  F2I.TRUNC.NTZ R4, R4 ;  /* 0x0000000400047305 */ /* 0x000eb0000020f100 */
[----:B------:R-:W3:Y:S01]  /*0a70*/  F2I.TRUNC.NTZ R9, R9 ;  /* 0x0000000900097305 */ /* 0x000ee2000020f100 */
[--C-:B------:R-:W-:Y:S02]  /*0a80*/  SHF.R.S32.HI R6, RZ, 0x1f, R3.reuse ;  /* 0x0000001fff067819 */ /* 0x100fe40000011403 */
[----:B0-----:R-:W-:-:S02]  /*0a90*/  IADD3 R2, P0, P1, R0, UR10, R3 ;  /* 0x0000000a00027c10 */ /* 0x001fc4000f91e003 */
[----:B------:R-:W-:Y:S02]  /*0aa0*/  SHF.R.S32.HI R3, RZ, 0x1f, R0 ;  /* 0x0000001fff037819 */ /* 0x000fe40000011400 */
[----:B-1----:R-:W-:Y:S02]  /*0ab0*/  VIMNMX.RELU R5, PT, PT, R5, 0xff, PT ;  /* 0x000000ff05057848 */ /* 0x002fe40003fe1100 */
[----:B------:R-:W-:Y:S02]  /*0ac0*/  IADD3.X R3, PT, PT, R3, UR11, R6, P0, P1 ;  /* 0x0000000b03037c10 */ /* 0x000fe400087e2406 */
[----:B--2---:R-:W-:Y:S02]  /*0ad0*/  VIMNMX.RELU R7, PT, PT, R4, 0xff, PT ;  /* 0x000000ff04077848 */ /* 0x004fe40003fe1100 */
[----:B---3--:R-:W-:Y:S01]  /*0ae0*/  VIMNMX.RELU R11, PT, PT, R9, 0xff, PT ;  /* 0x000000ff090b7848 */ /* 0x008fe20003fe1100 */
[----:B------:R-:W-:Y:S04]  /*0af0*/  STG.E.U8 desc[UR4][R2.64], R5 ;  /* 0x0000000502007986 */ /* 0x000fe8000c101104 */
[----:B------:R-:W-:Y:S04]  /*0b00*/  STG.E.U8 desc[UR4][R2.64+0x1], R7 ;  /* 0x0000010702007986 */ /* 0x000fe8000c101104 */
[----:B------:R-:W-:Y:S01]  /*0b10*/  STG.E.U8 desc[UR4][R2.64+0x2], R11 ;  /* 0x0000020b02007986 */ /* 0x000fe2000c101104 */
[----:B------:R-:W-:Y:S05]  /*0b20*/  EXIT ;  /* 0x000000000000794d */ /* 0x000fea0003800000 */
.L_x_3:
        /* <DEDUP_REMOVED lines=13> */
.L_x_5:


//--------------------- .nv.shared.reserved.0     --------------------------
	.section	.nv.shared.reserved.0,"aw",@nobits
	.weak		__nv_reservedSMEM_offset_0_alias
	.size		__nv_reservedSMEM_offset_0_alias, 0, 64
	.other		__nv_reservedSMEM_offset_0_alias,@"STO_CUDA_RESERVED_SHARED STV_DEFAULT"
__nv_reservedSMEM_offset_0_alias:
	.zero		0
	.zero		64


//--------------------- .nv.constant0._Z27warp_affine_bilinear_kernelILi4EEvPKhiiiPhiiiffffffh --------------------------
	.section	.nv.constant0._Z27warp_affine_bilinear_kernelILi4EEvPKhiiiPhiiiffffffh,"a",@progbits
	.sectionflags	@""
	.align	4
.nv.constant0._Z27warp_affine_bilinear_kernelILi4EEvPKhiiiPhiiiffffffh:
	.zero		965


//--------------------- .nv.constant0._Z27warp_affine_bilinear_kernelILi3EEvPKhiiiPhiiiffffffh --------------------------
	.section	.nv.constant0._Z27warp_affine_bilinear_kernelILi3EEvPKhiiiPhiiiffffffh,"a",@progbits
	.sectionflags	@""
	.align	4
.nv.constant0._Z27warp_affine_bilinear_kernelILi3EEvPKhiiiPhiiiffffffh:
	.zero		965


//--------------------- SYMBOLS --------------------------

	.type		.nv.reservedSmem.offset0,@object
	.size		.nv.reservedSmem.offset0,0x4
